	.target	sm_80

	.elftype	@"ET_EXEC"


//--------------------- .note.nv.tkinfo           --------------------------
	.section	.note.nv.tkinfo,"",@"SHT_NOTE"
	.sectionflags	@"SHF_NOTE_NV_TKINFO"
	.tkinfo
        /*0018*/ 	.word	0x00000002
        /*0030*/ 	.string	""
        /*0030*/ 	.string	"ptxas"
        /*0030*/ 	.string	"Cuda compilation tools, release 13.0, V13.0.88"
        /*0030*/ 	.string	"Build cuda_13.0.r13.0/compiler.36424714_0"
        /*0030*/ 	.string	"-v  -suppress-debug-info  -lineinfo  -arch sm_80 "



//--------------------- .note.nv.cuinfo           --------------------------
	.section	.note.nv.cuinfo,"",@"SHT_NOTE"
	.sectionflags	@"SHF_NOTE_NV_CUINFO"
        /*0018*/ 	.short	0x0002
        /*001a*/ 	.short	0x0050
        /*001c*/ 	.short	0x0082
	.zero		2


//--------------------- .nv.info                  --------------------------
	.section	.nv.info,"",@"SHT_CUDA_INFO"
	.align	4


	//----- nvinfo : EIATTR_REGCOUNT
	.align		4
        /*0000*/ 	.byte	0x04, 0x2f
        /*0002*/ 	.short	(.L_1 - .L_0)
	.align		4
.L_0:
        /*0004*/ 	.word	index@(matmul_kernel)
        /*0008*/ 	.word	0x000000a8


	//----- nvinfo : EIATTR_FRAME_SIZE
	.align		4
.L_1:
        /*000c*/ 	.byte	0x04, 0x11
        /*000e*/ 	.short	(.L_3 - .L_2)
	.align		4
.L_2:
        /*0010*/ 	.word	index@(matmul_kernel)
        /*0014*/ 	.word	0x00000000


	//----- nvinfo : EIATTR_MIN_STACK_SIZE
	.align		4
.L_3:
        /*0018*/ 	.byte	0x04, 0x12
        /*001a*/ 	.short	(.L_5 - .L_4)
	.align		4
.L_4:
        /*001c*/ 	.word	index@(matmul_kernel)
        /*0020*/ 	.word	0x00000000
.L_5:


//--------------------- .nv.info.matmul_kernel    --------------------------
	.section	.nv.info.matmul_kernel,"",@"SHT_CUDA_INFO"
	.sectionflags	@""
	.align	4


	//----- nvinfo : EIATTR_CUDA_API_VERSION
	.align		4
        /*0000*/ 	.byte	0x04, 0x37
        /*0002*/ 	.short	(.L_7 - .L_6)
.L_6:
        /*0004*/ 	.word	0x00000082


	//----- nvinfo : EIATTR_SW2861232_WAR
	.align		4
.L_7:
        /*0008*/ 	.byte	0x01, 0x35
	.zero		2


	//----- nvinfo : EIATTR_PARAM_CBANK
	.align		4
        /*000c*/ 	.byte	0x04, 0x0a
        /*000e*/ 	.short	(.L_9 - .L_8)
	.align		4
.L_8:
        /*0010*/ 	.word	index@(.nv.constant0.matmul_kernel)
        /*0014*/ 	.short	0x0160
        /*0016*/ 	.short	0x0050


	//----- nvinfo : EIATTR_CBANK_PARAM_SIZE
	.align		4
.L_9:
        /*0018*/ 	.byte	0x03, 0x19
        /*001a*/ 	.short	0x0050


	//----- nvinfo : EIATTR_KPARAM_INFO
	.align		4
        /*001c*/ 	.byte	0x04, 0x17
        /*001e*/ 	.short	(.L_11 - .L_10)
.L_10:
        /*0020*/ 	.word	0x00000000
        /*0024*/ 	.short	0x000d
        /*0026*/ 	.short	0x0048
        /*0028*/ 	.byte	0x00, 0xf4, 0x21, 0x00


	//----- nvinfo : EIATTR_KPARAM_INFO
	.align		4
.L_11:
        /*002c*/ 	.byte	0x04, 0x17
        /*002e*/ 	.short	(.L_13 - .L_12)
.L_12:
        /*0030*/ 	.word	0x00000000
        /*0034*/ 	.short	0x000c
        /*0036*/ 	.short	0x0040
        /*0038*/ 	.byte	0x00, 0xf4, 0x21, 0x00


	//----- nvinfo : EIATTR_KPARAM_INFO
	.align		4
.L_13:
        /*003c*/ 	.byte	0x04, 0x17
        /*003e*/ 	.short	(.L_15 - .L_14)
.L_14:
        /*0040*/ 	.word	0x00000000
        /*0044*/ 	.short	0x000b
        /*0046*/ 	.short	0x0038
        /*0048*/ 	.byte	0x00, 0xf0, 0x11, 0x00


	//----- nvinfo : EIATTR_KPARAM_INFO
	.align		4
.L_15:
        /*004c*/ 	.byte	0x04, 0x17
        /*004e*/ 	.short	(.L_17 - .L_16)
.L_16:
        /*0050*/ 	.word	0x00000000
        /*0054*/ 	.short	0x000a
        /*0056*/ 	.short	0x0034
        /*0058*/ 	.byte	0x00, 0xf0, 0x11, 0x00


	//----- nvinfo : EIATTR_KPARAM_INFO
	.align		4
.L_17:
        /*005c*/ 	.byte	0x04, 0x17
        /*005e*/ 	.short	(.L_19 - .L_18)
.L_18:
        /*0060*/ 	.word	0x00000000
        /*0064*/ 	.short	0x0009
        /*0066*/ 	.short	0x0030
        /*0068*/ 	.byte	0x00, 0xf0, 0x11, 0x00


	//----- nvinfo : EIATTR_KPARAM_INFO
	.align		4
.L_19:
        /*006c*/ 	.byte	0x04, 0x17
        /*006e*/ 	.short	(.L_21 - .L_20)
.L_20:
        /*0070*/ 	.word	0x00000000
        /*0074*/ 	.short	0x0008
        /*0076*/ 	.short	0x002c
        /*0078*/ 	.byte	0x00, 0xf0, 0x11, 0x00


	//----- nvinfo : EIATTR_KPARAM_INFO
	.align		4
.L_21:
        /*007c*/ 	.byte	0x04, 0x17
        /*007e*/ 	.short	(.L_23 - .L_22)
.L_22:
        /*0080*/ 	.word	0x00000000
        /*0084*/ 	.short	0x0007
        /*0086*/ 	.short	0x0028
        /*0088*/ 	.byte	0x00, 0xf0, 0x11, 0x00


	//----- nvinfo : EIATTR_KPARAM_INFO
	.align		4
.L_23:
        /*008c*/ 	.byte	0x04, 0x17
        /*008e*/ 	.short	(.L_25 - .L_24)
.L_24:
        /*0090*/ 	.word	0x00000000
        /*0094*/ 	.short	0x0006
        /*0096*/ 	.short	0x0024
        /*0098*/ 	.byte	0x00, 0xf0, 0x11, 0x00


	//----- nvinfo : EIATTR_KPARAM_INFO
	.align		4
.L_25:
        /*009c*/ 	.byte	0x04, 0x17
        /*009e*/ 	.short	(.L_27 - .L_26)
.L_26:
        /*00a0*/ 	.word	0x00000000
        /*00a4*/ 	.short	0x0005
        /*00a6*/ 	.short	0x0020
        /*00a8*/ 	.byte	0x00, 0xf0, 0x11, 0x00


	//----- nvinfo : EIATTR_KPARAM_INFO
	.align		4
.L_27:
        /*00ac*/ 	.byte	0x04, 0x17
        /*00ae*/ 	.short	(.L_29 - .L_28)
.L_28:
        /*00b0*/ 	.word	0x00000000
        /*00b4*/ 	.short	0x0004
        /*00b6*/ 	.short	0x001c
        /*00b8*/ 	.byte	0x00, 0xf0, 0x11, 0x00


	//----- nvinfo : EIATTR_KPARAM_INFO
	.align		4
.L_29:
        /*00bc*/ 	.byte	0x04, 0x17
        /*00be*/ 	.short	(.L_31 - .L_30)
.L_30:
        /*00c0*/ 	.word	0x00000000
        /*00c4*/ 	.short	0x0003
        /*00c6*/ 	.short	0x0018
        /*00c8*/ 	.byte	0x00, 0xf0, 0x11, 0x00


	//----- nvinfo : EIATTR_KPARAM_INFO
	.align		4
.L_31:
        /*00cc*/ 	.byte	0x04, 0x17
        /*00ce*/ 	.short	(.L_33 - .L_32)
.L_32:
        /*00d0*/ 	.word	0x00000000
        /*00d4*/ 	.short	0x0002
        /*00d6*/ 	.short	0x0010
        /*00d8*/ 	.byte	0x00, 0xf4, 0x21, 0x00


	//----- nvinfo : EIATTR_KPARAM_INFO
	.align		4
.L_33:
        /*00dc*/ 	.byte	0x04, 0x17
        /*00de*/ 	.short	(.L_35 - .L_34)
.L_34:
        /*00e0*/ 	.word	0x00000000
        /*00e4*/ 	.short	0x0001
        /*00e6*/ 	.short	0x0008
        /*00e8*/ 	.byte	0x00, 0xf4, 0x21, 0x00


	//----- nvinfo : EIATTR_KPARAM_INFO
	.align		4
.L_35:
        /*00ec*/ 	.byte	0x04, 0x17
        /*00ee*/ 	.short	(.L_37 - .L_36)
.L_36:
        /*00f0*/ 	.word	0x00000000
        /*00f4*/ 	.short	0x0000
        /*00f6*/ 	.short	0x0000
        /*00f8*/ 	.byte	0x00, 0xf4, 0x21, 0x00


	//----- nvinfo : EIATTR_MAXREG_COUNT
	.align		4
.L_37:
        /*00fc*/ 	.byte	0x03, 0x1b
        /*00fe*/ 	.short	0x00ff


	//----- nvinfo : EIATTR_NUM_BARRIERS
	.align		4
        /*0100*/ 	.byte	0x02, 0x4c
        /*0102*/ 	.byte	0x01
	.zero		1


	//----- nvinfo : EIATTR_MERCURY_ISA_VERSION
	.align		4
        /*0104*/ 	.byte	0x03, 0x5f
        /*0106*/ 	.short	0x0000


	//----- nvinfo : EIATTR_EXIT_INSTR_OFFSETS
	.align		4
        /*0108*/ 	.byte	0x04, 0x1c
        /*010a*/ 	.short	(.L_39 - .L_38)


	//   ....[0]....
.L_38:
        /*010c*/ 	.word	0x00005870


	//   ....[1]....
        /*0110*/ 	.word	0x00005890


	//----- nvinfo : EIATTR_REQNTID
	.align		4
.L_39:
        /*0114*/ 	.byte	0x04, 0x10
        /*0116*/ 	.short	(.L_41 - .L_40)
.L_40:
        /*0118*/ 	.word	0x00000080
        /*011c*/ 	.word	0x00000001
        /*0120*/ 	.word	0x00000001
.L_41:


//--------------------- .nv.callgraph             --------------------------
	.section	.nv.callgraph,"",@"SHT_CUDA_CALLGRAPH"
	.align	4
	.sectionentsize	8
	.align		4
        /*0000*/ 	.word	0x00000000
	.align		4
        /*0004*/ 	.word	0xffffffff
	.align		4
        /*0008*/ 	.word	0x00000000
	.align		4
        /*000c*/ 	.word	0xfffffffe
	.align		4
        /*0010*/ 	.word	0x00000000
	.align		4
        /*0014*/ 	.word	0xfffffffd
	.align		4
        /*0018*/ 	.word	0x00000000
	.align		4
        /*001c*/ 	.word	0xfffffffc


//--------------------- .nv.rel.action            --------------------------
	.section	.nv.rel.action,"",@"SHT_CUDA_RELOCINFO"
	.align	8
	.sectionentsize	8
        /*0000*/ 	.byte	0x73, 0x00, 0x00, 0x00, 0x00, 0x00, 0x00, 0x00, 0x00, 0x00, 0x00, 0x11, 0x25, 0x00, 0x05, 0x36


//--------------------- .nv.constant0.matmul_kernel --------------------------
	.section	.nv.constant0.matmul_kernel,"a",@progbits
	.sectionflags	@""
	.align	4
.nv.constant0.matmul_kernel:
	.zero		432


//--------------------- .text.matmul_kernel       --------------------------
	.section	.text.matmul_kernel,"ax",@progbits
	.sectioninfo	@"SHI_REGISTERS=168"
	.align	128
        .global         matmul_kernel
        .type           matmul_kernel,@function
        .size           matmul_kernel,(.L_x_4 - matmul_kernel)
        .other          matmul_kernel,@"STO_CUDA_ENTRY STV_DEFAULT"
matmul_kernel:
.text.matmul_kernel:
[----:B------:R-:W-:Y:S02]  /*0000*/  IMAD.MOV.U32 R1, RZ, RZ, c[0x0][0x28] ;  /* 0x00000a00ff017624 */ /* 0x000fe400078e00ff */
[----:B------:R-:W-:Y:S01]  /*0010*/  IMAD.MOV.U32 R4, RZ, RZ, 0x3f ;  /* 0x0000003fff047424 */ /* 0x000fe200078e00ff */
[----:B------:R-:W1:Y:S01]  /*0020*/  S2R R6, SR_CTAID.X ;  /* 0x0000000000067919 */ /* 0x000e620000002500 */
[----:B------:R-:W-:Y:S01]  /*0030*/  IMAD.MOV.U32 R100, RZ, RZ, c[0x0][0x188] ;  /* 0x00006200ff647624 */ /* 0x000fe200078e00ff */
[----:B------:R-:W-:Y:S02]  /*0040*/  ULDC.64 UR6, c[0x0][0x118] ;  /* 0x0000460000067ab9 */ /* 0x000fe40000000a00 */
[----:B------:R-:W-:Y:S01]  /*0050*/  IADD3 R0, R4, c[0x0][0x17c], RZ ;  /* 0x00005f0004007a10 */ /* 0x000fe20007ffe0ff */
[----:B------:R-:W2:Y:S01]  /*0060*/  S2R R113, SR_TID.X ;  /* 0x0000000000717919 */ /* 0x000ea20000002100 */
[----:B------:R-:W-:Y:S01]  /*0070*/  ULDC UR5, c[0x0][0x180] ;  /* 0x0000600000057ab9 */ /* 0x000fe20000000800 */
[----:B------:R-:W-:Y:S01]  /*0080*/  IMAD.SHL.U32 R129, R100, 0x20, RZ ;  /* 0x0000002064817824 */ /* 0x000fe200078e00ff */
[----:B------:R-:W-:Y:S01]  /*0090*/  SHF.R.S32.HI R3, RZ, 0x1f, R0 ;  /* 0x0000001fff037819 */ /* 0x000fe20000011400 */
[----:B------:R-:W-:-:S03]  /*00a0*/  UIADD3 UR4, UR5, -0x20, URZ ;  /* 0xffffffe005047890 */ /* 0x000fc6000fffe03f */
[----:B------:R-:W-:-:S04]  /*00b0*/  LEA.HI R3, R3, R0, RZ, 0x6 ;  /* 0x0000000003037211 */ /* 0x000fc800078f30ff */
[----:B------:R-:W-:-:S05]  /*00c0*/  SHF.R.S32.HI R3, RZ, 0x6, R3 ;  /* 0x00000006ff037819 */ /* 0x000fca0000011403 */
[----:B------:R-:W-:Y:S01]  /*00d0*/  IMAD.SHL.U32 R5, R3, 0x4, RZ ;  /* 0x0000000403057824 */ /* 0x000fe200078e00ff */
[----:B-1----:R-:W-:-:S04]  /*00e0*/  IABS R10, R6 ;  /* 0x00000006000a7213 */ /* 0x002fc80000000000 */
[-C--:B------:R-:W-:Y:S02]  /*00f0*/  IABS R7, R5.reuse ;  /* 0x0000000500077213 */ /* 0x080fe40000000000 */
[----:B------:R-:W-:Y:S02]  /*0100*/  IABS R11, R5 ;  /* 0x00000005000b7213 */ /* 0x000fe40000000000 */
[----:B------:R-:W1:Y:S01]  /*0110*/  I2F.RP R0, R7 ;  /* 0x0000000700007306 */ /* 0x000e620000209400 */
[--C-:B--2---:R-:W-:Y:S02]  /*0120*/  SHF.R.S32.HI R132, RZ, 0x6, R113.reuse ;  /* 0x00000006ff847819 */ /* 0x104fe40000011471 */
[C---:B------:R-:W-:Y:S02]  /*0130*/  LOP3.LUT R162, R113.reuse, 0x7f, RZ, 0xc0, !PT ;  /* 0x0000007f71a27812 */ /* 0x040fe400078ec0ff */
[----:B------:R-:W-:Y:S02]  /*0140*/  SGXT R132, R132, 0x1 ;  /* 0x000000018484781a */ /* 0x000fe40000000200 */
[----:B------:R-:W-:Y:S01]  /*0150*/  SHF.R.U32.HI R161, RZ, 0x6, R113 ;  /* 0x00000006ffa17819 */ /* 0x000fe20000011671 */
[----:B------:R-:W-:Y:S01]  /*0160*/  IMAD.SHL.U32 R128, R162, 0x4, RZ ;  /* 0x00000004a2807824 */ /* 0x000fe200078e00ff */
[----:B------:R-:W-:-:S02]  /*0170*/  LOP3.LUT R133, R113, 0x1f, RZ, 0xc0, !PT ;  /* 0x0000001f71857812 */ /* 0x000fc400078ec0ff */
[----:B------:R-:W-:-:S03]  /*0180*/  SGXT.U32 R161, R161, 0x1 ;  /* 0x00000001a1a1781a */ /* 0x000fc60000000000 */
[----:B------:R-:W-:Y:S01]  /*0190*/  IMAD R86, R133, c[0x0][0x18c], RZ ;  /* 0x0000630085567a24 */ /* 0x000fe200078e02ff */
[C---:B------:R-:W-:Y:S01]  /*01a0*/  LOP3.LUT R159, R161.reuse, 0x4, RZ, 0xfc, !PT ;  /* 0x00000004a19f7812 */ /* 0x040fe200078efcff */
[----:B-1----:R-:W1:Y:S01]  /*01b0*/  MUFU.RCP R0, R0 ;  /* 0x0000000000007308 */ /* 0x002e620000001000 */
[C---:B------:R-:W-:Y:S01]  /*01c0*/  LOP3.LUT R156, R161.reuse, 0x8, RZ, 0xfc, !PT ;  /* 0x00000008a19c7812 */ /* 0x040fe200078efcff */
[----:B------:R-:W-:Y:S01]  /*01d0*/  IMAD.SHL.U32 R131, R86, 0x4, RZ ;  /* 0x0000000456837824 */ /* 0x000fe200078e00ff */
[C---:B------:R-:W-:Y:S02]  /*01e0*/  LOP3.LUT R152, R161.reuse, 0xc, RZ, 0xfc, !PT ;  /* 0x0000000ca1987812 */ /* 0x040fe400078efcff */
[C---:B------:R-:W-:Y:S02]  /*01f0*/  LOP3.LUT R148, R161.reuse, 0x10, RZ, 0xfc, !PT ;  /* 0x00000010a1947812 */ /* 0x040fe400078efcff */
[C---:B------:R-:W-:Y:S02]  /*0200*/  LOP3.LUT R144, R161.reuse, 0x14, RZ, 0xfc, !PT ;  /* 0x00000014a1907812 */ /* 0x040fe400078efcff */
[----:B------:R-:W-:-:S02]  /*0210*/  LOP3.LUT R140, R161, 0x18, RZ, 0xfc, !PT ;  /* 0x00000018a18c7812 */ /* 0x000fc400078efcff */
[C---:B------:R-:W-:Y:S02]  /*0220*/  LOP3.LUT R136, R161.reuse, 0x1c, RZ, 0xfc, !PT ;  /* 0x0000001ca1887812 */ /* 0x040fe400078efcff */
[C---:B------:R-:W-:Y:S02]  /*0230*/  LOP3.LUT R160, R161.reuse, 0x2, RZ, 0xfc, !PT ;  /* 0x00000002a1a07812 */ /* 0x040fe400078efcff */
[C---:B------:R-:W-:Y:S02]  /*0240*/  LOP3.LUT R158, R161.reuse, 0x6, RZ, 0xfc, !PT ;  /* 0x00000006a19e7812 */ /* 0x040fe400078efcff */
[----:B-1----:R-:W-:Y:S01]  /*0250*/  IADD3 R2, R0, 0xffffffe, RZ ;  /* 0x0ffffffe00027810 */ /* 0x002fe20007ffe0ff */
[----:B------:R-:W-:Y:S01]  /*0260*/  IMAD.MOV R0, RZ, RZ, -R11 ;  /* 0x000000ffff007224 */ /* 0x000fe200078e0a0b */
[C---:B------:R-:W-:Y:S02]  /*0270*/  LOP3.LUT R154, R161.reuse, 0xa, RZ, 0xfc, !PT ;  /* 0x0000000aa19a7812 */ /* 0x040fe400078efcff */
[----:B------:R1:W2:Y:S01]  /*0280*/  F2I.FTZ.U32.TRUNC.NTZ R3, R2 ;  /* 0x0000000200037305 */ /* 0x0002a2000021f000 */
[----:B------:R-:W-:-:S02]  /*0290*/  LOP3.LUT R150, R161, 0xe, RZ, 0xfc, !PT ;  /* 0x0000000ea1967812 */ /* 0x000fc400078efcff */
[C---:B------:R-:W-:Y:S02]  /*02a0*/  LOP3.LUT R146, R161.reuse, 0x12, RZ, 0xfc, !PT ;  /* 0x00000012a1927812 */ /* 0x040fe400078efcff */
[C---:B------:R-:W-:Y:S02]  /*02b0*/  LOP3.LUT R142, R161.reuse, 0x16, RZ, 0xfc, !PT ;  /* 0x00000016a18e7812 */ /* 0x040fe400078efcff */
[C---:B------:R-:W-:Y:S01]  /*02c0*/  LOP3.LUT R138, R161.reuse, 0x1a, RZ, 0xfc, !PT ;  /* 0x0000001aa18a7812 */ /* 0x040fe200078efcff */
[----:B-1----:R-:W-:Y:S01]  /*02d0*/  IMAD.MOV.U32 R2, RZ, RZ, RZ ;  /* 0x000000ffff027224 */ /* 0x002fe200078e00ff */
[----:B------:R-:W-:Y:S01]  /*02e0*/  LOP3.LUT R134, R161, 0x1e, RZ, 0xfc, !PT ;  /* 0x0000001ea1867812 */ /* 0x000fe200078efcff */
[----:B--2---:R-:W-:-:S04]  /*02f0*/  IMAD.MOV R8, RZ, RZ, -R3 ;  /* 0x000000ffff087224 */ /* 0x004fc800078e0a03 */
[----:B------:R-:W-:Y:S02]  /*0300*/  IMAD R9, R8, R7, RZ ;  /* 0x0000000708097224 */ /* 0x000fe400078e02ff */
[----:B------:R-:W-:Y:S02]  /*0310*/  IMAD.MOV.U32 R8, RZ, RZ, R10 ;  /* 0x000000ffff087224 */ /* 0x000fe400078e000a */
[----:B------:R-:W-:Y:S01]  /*0320*/  IMAD.HI.U32 R3, R3, R9, R2 ;  /* 0x0000000903037227 */ /* 0x000fe200078e0002 */
[----:B------:R-:W-:-:S04]  /*0330*/  SHF.R.U32.HI R9, RZ, 0x5, R113 ;  /* 0x00000005ff097819 */ /* 0x000fc80000011671 */
[----:B------:R-:W-:Y:S01]  /*0340*/  SGXT.U32 R9, R9, 0x2 ;  /* 0x000000020909781a */ /* 0x000fe20000000000 */
[----:B------:R-:W-:-:S04]  /*0350*/  IMAD.HI.U32 R3, R3, R8, RZ ;  /* 0x0000000803037227 */ /* 0x000fc800078e00ff */
[----:B------:R-:W-:-:S05]  /*0360*/  IMAD R0, R3, R0, R8 ;  /* 0x0000000003007224 */ /* 0x000fca00078e0208 */
[----:B------:R-:W-:-:S13]  /*0370*/  ISETP.GT.U32.AND P1, PT, R7, R0, PT ;  /* 0x000000000700720c */ /* 0x000fda0003f24070 */
[----:B------:R-:W-:Y:S01]  /*0380*/  @!P1 IMAD.IADD R0, R0, 0x1, -R7 ;  /* 0x0000000100009824 */ /* 0x000fe200078e0a07 */
[----:B------:R-:W-:Y:S02]  /*0390*/  @!P1 IADD3 R3, R3, 0x1, RZ ;  /* 0x0000000103039810 */ /* 0x000fe40007ffe0ff */
[----:B------:R-:W-:Y:S02]  /*03a0*/  ISETP.NE.AND P1, PT, R5, RZ, PT ;  /* 0x000000ff0500720c */ /* 0x000fe40003f25270 */
[----:B------:R-:W-:Y:S02]  /*03b0*/  ISETP.GE.U32.AND P0, PT, R0, R7, PT ;  /* 0x000000070000720c */ /* 0x000fe40003f06070 */
[----:B------:R-:W-:-:S04]  /*03c0*/  LOP3.LUT R0, R6, R5, RZ, 0x3c, !PT ;  /* 0x0000000506007212 */ /* 0x000fc800078e3cff */
[----:B------:R-:W-:Y:S02]  /*03d0*/  ISETP.GE.AND P2, PT, R0, RZ, PT ;  /* 0x000000ff0000720c */ /* 0x000fe40003f46270 */
[----:B------:R-:W-:Y:S02]  /*03e0*/  IADD3 R0, R4, c[0x0][0x178], RZ ;  /* 0x00005e0004007a10 */ /* 0x000fe40007ffe0ff */
[----:B------:R-:W-:-:S03]  /*03f0*/  IABS R4, c[0x0][0x17c] ;  /* 0x00005f0000047a13 */ /* 0x000fc60000000000 */
[----:B------:R-:W-:Y:S01]  /*0400*/  @P0 IADD3 R3, R3, 0x1, RZ ;  /* 0x0000000103030810 */ /* 0x000fe20007ffe0ff */
[----:B------:R-:W1:Y:S04]  /*0410*/  I2F.RP R8, R4 ;  /* 0x0000000400087306 */ /* 0x000e680000209400 */
[----:B------:R-:W-:Y:S01]  /*0420*/  IMAD.MOV.U32 R2, RZ, RZ, R3 ;  /* 0x000000ffff027224 */ /* 0x000fe200078e0003 */
[----:B------:R-:W-:-:S03]  /*0430*/  SHF.R.S32.HI R3, RZ, 0x1f, R0 ;  /* 0x0000001fff037819 */ /* 0x000fc60000011400 */
[----:B------:R-:W-:Y:S01]  /*0440*/  @!P2 IMAD.MOV R2, RZ, RZ, -R2 ;  /* 0x000000ffff02a224 */ /* 0x000fe200078e0a02 */
[----:B------:R-:W-:Y:S02]  /*0450*/  @!P1 LOP3.LUT R2, RZ, R5, RZ, 0x33, !PT ;  /* 0x00000005ff029212 */ /* 0x000fe400078e33ff */
[----:B------:R-:W-:-:S03]  /*0460*/  LEA.HI R3, R3, R0, RZ, 0x6 ;  /* 0x0000000003037211 */ /* 0x000fc600078f30ff */
[----:B------:R-:W-:Y:S02]  /*0470*/  IMAD.SHL.U32 R16, R2, 0x4, RZ ;  /* 0x0000000402107824 */ /* 0x000fe400078e00ff */
[----:B------:R-:W-:Y:S01]  /*0480*/  IMAD.MOV R2, RZ, RZ, -R2 ;  /* 0x000000ffff027224 */ /* 0x000fe200078e0a02 */
[----:B-1----:R-:W-:Y:S02]  /*0490*/  MUFU.RCP R8, R8 ;  /* 0x0000000800087308 */ /* 0x002fe40000001000 */
[----:B------:R-:W-:Y:S01]  /*04a0*/  LEA.HI.SX32 R3, R3, -R16, 0x1a ;  /* 0x8000001003037211 */ /* 0x000fe200078fd2ff */
[----:B------:R-:W-:Y:S02]  /*04b0*/  IMAD R18, R5, R2, R6 ;  /* 0x0000000205127224 */ /* 0x000fe400078e0206 */
[----:B------:R-:W-:Y:S01]  /*04c0*/  IMAD.MOV.U32 R2, RZ, RZ, RZ ;  /* 0x000000ffff027224 */ /* 0x000fe200078e00ff */
[----:B------:R-:W-:-:S04]  /*04d0*/  IMNMX R19, R3, 0x4, PT ;  /* 0x0000000403137817 */ /* 0x000fc80003800200 */
[-C--:B------:R-:W-:Y:S02]  /*04e0*/  IABS R7, R19.reuse ;  /* 0x0000001300077213 */ /* 0x080fe40000000000 */
[----:B------:R-:W-:Y:S02]  /*04f0*/  IABS R6, R19 ;  /* 0x0000001300067213 */ /* 0x000fe40000000000 */
[----:B------:R-:W1:Y:S08]  /*0500*/  I2F.RP R0, R7 ;  /* 0x0000000700007306 */ /* 0x000e700000209400 */
[----:B-1----:R-:W1:Y:S02]  /*0510*/  MUFU.RCP R0, R0 ;  /* 0x0000000000007308 */ /* 0x002e640000001000 */
[----:B-1----:R-:W-:-:S02]  /*0520*/  IADD3 R3, R0, 0xffffffe, RZ ;  /* 0x0ffffffe00037810 */ /* 0x002fc40007ffe0ff */
[----:B------:R-:W-:-:S04]  /*0530*/  IABS R0, R18 ;  /* 0x0000001200007213 */ /* 0x000fc80000000000 */
[----:B------:R-:W1:Y:S02]  /*0540*/  F2I.FTZ.U32.TRUNC.NTZ R3, R3 ;  /* 0x0000000300037305 */ /* 0x000e64000021f000 */
[----:B-1----:R-:W-:-:S04]  /*0550*/  IMAD.MOV R10, RZ, RZ, -R3 ;  /* 0x000000ffff0a7224 */ /* 0x002fc800078e0a03 */
[----:B------:R-:W-:-:S04]  /*0560*/  IMAD R5, R10, R7, RZ ;  /* 0x000000070a057224 */ /* 0x000fc800078e02ff */
[----:B------:R-:W-:Y:S01]  /*0570*/  IMAD.HI.U32 R2, R3, R5, R2 ;  /* 0x0000000503027227 */ /* 0x000fe200078e0002 */
[----:B------:R-:W-:-:S03]  /*0580*/  IABS R5, c[0x0][0x178] ;  /* 0x00005e0000057a13 */ /* 0x000fc60000000000 */
[----:B------:R-:W-:Y:S02]  /*0590*/  IMAD.MOV.U32 R3, RZ, RZ, R0 ;  /* 0x000000ffff037224 */ /* 0x000fe400078e0000 */
[----:B------:R-:W-:Y:S01]  /*05a0*/  IMAD.MOV R0, RZ, RZ, -R6 ;  /* 0x000000ffff007224 */ /* 0x000fe200078e0a06 */
[----:B------:R-:W-:Y:S01]  /*05b0*/  IADD3 R6, R8, 0xffffffe, RZ ;  /* 0x0ffffffe08067810 */ /* 0x000fe20007ffe0ff */
[----:B------:R-:W-:-:S04]  /*05c0*/  IMAD.HI.U32 R2, R2, R3, RZ ;  /* 0x0000000302027227 */ /* 0x000fc800078e00ff */
[----:B------:R-:W-:Y:S02]  /*05d0*/  IMAD R0, R2, R0, R3 ;  /* 0x0000000002007224 */ /* 0x000fe400078e0203 */
[----:B------:R-:W1:Y:S03]  /*05e0*/  I2F.RP R3, R5 ;  /* 0x0000000500037306 */ /* 0x000e660000209400 */
[----:B------:R-:W-:-:S13]  /*05f0*/  ISETP.GT.U32.AND P1, PT, R7, R0, PT ;  /* 0x000000000700720c */ /* 0x000fda0003f24070 */
[----:B------:R-:W-:Y:S01]  /*0600*/  @!P1 IMAD.IADD R0, R0, 0x1, -R7 ;  /* 0x0000000100009824 */ /* 0x000fe200078e0a07 */
[----:B------:R-:W-:Y:S01]  /*0610*/  @!P1 IADD3 R2, R2, 0x1, RZ ;  /* 0x0000000102029810 */ /* 0x000fe20007ffe0ff */
[----:B-1----:R-:W1:Y:S01]  /*0620*/  MUFU.RCP R3, R3 ;  /* 0x0000000300037308 */ /* 0x002e620000001000 */
[----:B------:R-:W-:Y:S02]  /*0630*/  ISETP.NE.AND P1, PT, R19, RZ, PT ;  /* 0x000000ff1300720c */ /* 0x000fe40003f25270 */
[----:B------:R-:W-:Y:S02]  /*0640*/  ISETP.GE.U32.AND P0, PT, R0, R7, PT ;  /* 0x000000070000720c */ /* 0x000fe40003f06070 */
[----:B------:R-:W-:-:S03]  /*0650*/  LOP3.LUT R0, R18, R19, RZ, 0x3c, !PT ;  /* 0x0000001312007212 */ /* 0x000fc600078e3cff */
[----:B------:R2:W3:Y:S01]  /*0660*/  F2I.FTZ.U32.TRUNC.NTZ R7, R6 ;  /* 0x0000000600077305 */ /* 0x0004e2000021f000 */
[----:B------:R-:W-:-:S07]  /*0670*/  ISETP.GE.AND P2, PT, R0, RZ, PT ;  /* 0x000000ff0000720c */ /* 0x000fce0003f46270 */
[----:B------:R-:W-:Y:S01]  /*0680*/  @P0 IADD3 R2, R2, 0x1, RZ ;  /* 0x0000000102020810 */ /* 0x000fe20007ffe0ff */
[----:B--2---:R-:W-:-:S04]  /*0690*/  IMAD.MOV.U32 R6, RZ, RZ, RZ ;  /* 0x000000ffff067224 */ /* 0x004fc800078e00ff */
[----:B------:R-:W-:Y:S01]  /*06a0*/  IMAD.MOV.U32 R10, RZ, RZ, R2 ;  /* 0x000000ffff0a7224 */ /* 0x000fe200078e0002 */
[----:B-1----:R-:W-:Y:S01]  /*06b0*/  IADD3 R2, R3, 0xffffffe, RZ ;  /* 0x0ffffffe03027810 */ /* 0x002fe20007ffe0ff */
[----:B---3--:R-:W-:Y:S02]  /*06c0*/  IMAD.MOV R11, RZ, RZ, -R7 ;  /* 0x000000ffff0b7224 */ /* 0x008fe400078e0a07 */
[----:B------:R-:W-:Y:S01]  /*06d0*/  @!P2 IMAD.MOV R10, RZ, RZ, -R10 ;  /* 0x000000ffff0aa224 */ /* 0x000fe200078e0a0a */
[----:B------:R-:W-:Y:S01]  /*06e0*/  @!P1 LOP3.LUT R10, RZ, R19, RZ, 0x33, !PT ;  /* 0x00000013ff0a9212 */ /* 0x000fe200078e33ff */
[----:B------:R-:W-:Y:S01]  /*06f0*/  IMAD R11, R11, R4, RZ ;  /* 0x000000040b0b7224 */ /* 0x000fe200078e02ff */
[----:B------:R1:W2:Y:S03]  /*0700*/  F2I.FTZ.U32.TRUNC.NTZ R3, R2 ;  /* 0x0000000200037305 */ /* 0x0002a6000021f000 */
[----:B------:R-:W-:-:S02]  /*0710*/  IMAD.SHL.U32 R0, R10, 0x40, RZ ;  /* 0x000000400a007824 */ /* 0x000fc400078e00ff */
[----:B------:R-:W-:Y:S01]  /*0720*/  IMAD.HI.U32 R8, R7, R11, R6 ;  /* 0x0000000b07087227 */ /* 0x000fe200078e0006 */
[----:B------:R-:W-:Y:S02]  /*0730*/  LOP3.LUT R7, R113, 0x3f, RZ, 0xc0, !PT ;  /* 0x0000003f71077812 */ /* 0x000fe400078ec0ff */
[----:B------:R-:W-:Y:S01]  /*0740*/  LOP3.LUT R9, R0, R9, RZ, 0xfc, !PT ;  /* 0x0000000900097212 */ /* 0x000fe200078efcff */
[----:B------:R-:W-:Y:S02]  /*0750*/  IMAD.MOV R10, RZ, RZ, -R10 ;  /* 0x000000ffff0a7224 */ /* 0x000fe400078e0a0a */
[----:B------:R-:W-:Y:S01]  /*0760*/  IMAD.SHL.U32 R11, R7, 0x4, RZ ;  /* 0x00000004070b7824 */ /* 0x000fe200078e00ff */
[----:B------:R-:W-:Y:S02]  /*0770*/  IABS R13, R9 ;  /* 0x00000009000d7213 */ /* 0x000fe40000000000 */
[C---:B------:R-:W-:Y:S02]  /*0780*/  LOP3.LUT R20, R9.reuse, 0x3c, RZ, 0xfc, !PT ;  /* 0x0000003c09147812 */ /* 0x040fe400078efcff */
[----:B------:R-:W-:Y:S01]  /*0790*/  LOP3.LUT R21, R9, 0x4, RZ, 0xfc, !PT ;  /* 0x0000000409157812 */ /* 0x000fe200078efcff */
[----:B-1----:R-:W-:Y:S01]  /*07a0*/  IMAD.HI.U32 R2, R8, R13, RZ ;  /* 0x0000000d08027227 */ /* 0x002fe200078e00ff */
[----:B------:R-:W-:-:S02]  /*07b0*/  IABS R17, R20 ;  /* 0x0000001400117213 */ /* 0x000fc40000000000 */
[----:B------:R-:W-:Y:S01]  /*07c0*/  IABS R15, R21 ;  /* 0x00000015000f7213 */ /* 0x000fe20000000000 */
[----:B------:R-:W-:Y:S01]  /*07d0*/  IMAD.MOV R6, RZ, RZ, -R2 ;  /* 0x000000ffff067224 */ /* 0x000fe200078e0a02 */
[----:B------:R-:W-:Y:S01]  /*07e0*/  LOP3.LUT R132, R11, 0x120, R132, 0x78, !PT ;  /* 0x000001200b847812 */ /* 0x000fe200078e7884 */
[----:B------:R-:W-:Y:S01]  /*07f0*/  IMAD.HI.U32 R2, R8, R17, RZ ;  /* 0x0000001108027227 */ /* 0x000fe200078e00ff */
[----:B------:R-:W-:Y:S02]  /*0800*/  ISETP.GE.AND P5, PT, R9, RZ, PT ;  /* 0x000000ff0900720c */ /* 0x000fe40003fa6270 */
[----:B------:R-:W-:Y:S01]  /*0810*/  ISETP.GE.AND P6, PT, R21, RZ, PT ;  /* 0x000000ff1500720c */ /* 0x000fe20003fc6270 */
[----:B------:R-:W-:Y:S01]  /*0820*/  IMAD R11, R4, R6, R13 ;  /* 0x00000006040b7224 */ /* 0x000fe200078e020d */
[C---:B------:R-:W-:Y:S01]  /*0830*/  LOP3.LUT R22, R9.reuse, 0x30, RZ, 0xfc, !PT ;  /* 0x0000003009167812 */ /* 0x040fe200078efcff */
[----:B--2---:R-:W-:Y:S01]  /*0840*/  IMAD.MOV R12, RZ, RZ, -R3 ;  /* 0x000000ffff0c7224 */ /* 0x004fe200078e0a03 */
[----:B------:R-:W-:Y:S01]  /*0850*/  LOP3.LUT R24, R9, 0x34, RZ, 0xfc, !PT ;  /* 0x0000003409187812 */ /* 0x000fe200078efcff */
[----:B------:R-:W-:Y:S01]  /*0860*/  IMAD.HI.U32 R6, R8, R15, RZ ;  /* 0x0000000f08067227 */ /* 0x000fe200078e00ff */
[----:B------:R-:W-:-:S02]  /*0870*/  ISETP.GT.U32.AND P0, PT, R4, R11, PT ;  /* 0x0000000b0400720c */ /* 0x000fc40003f04070 */
[----:B------:R-:W-:Y:S01]  /*0880*/  IABS R35, R22 ;  /* 0x0000001600237213 */ /* 0x000fe20000000000 */
[----:B------:R-:W-:Y:S01]  /*0890*/  IMAD.MOV R14, RZ, RZ, -R2 ;  /* 0x000000ffff0e7224 */ /* 0x000fe200078e0a02 */
[----:B------:R-:W-:Y:S01]  /*08a0*/  IABS R39, R24 ;  /* 0x0000001800277213 */ /* 0x000fe20000000000 */
[----:B------:R-:W-:Y:S01]  /*08b0*/  IMAD R13, R12, R5, RZ ;  /* 0x000000050c0d7224 */ /* 0x000fe200078e02ff */
[----:B------:R-:W-:Y:S01]  /*08c0*/  LOP3.LUT R130, R132, 0x40, RZ, 0x3c, !PT ;  /* 0x0000004084827812 */ /* 0x000fe200078e3cff */
[----:B------:R-:W-:Y:S02]  /*08d0*/  IMAD.MOV.U32 R2, RZ, RZ, RZ ;  /* 0x000000ffff027224 */ /* 0x000fe400078e00ff */
[----:B------:R-:W-:Y:S02]  /*08e0*/  IMAD.MOV R12, RZ, RZ, -R6 ;  /* 0x000000ffff0c7224 */ /* 0x000fe400078e0a06 */
[----:B------:R-:W-:-:S04]  /*08f0*/  IMAD.HI.U32 R6, R3, R13, R2 ;  /* 0x0000000d03067227 */ /* 0x000fc800078e0002 */
[C---:B------:R-:W-:Y:S01]  /*0900*/  IMAD R13, R4.reuse, R14, R17 ;  /* 0x0000000e040d7224 */ /* 0x040fe200078e0211 */
[----:B------:R-:W-:Y:S01]  /*0910*/  LOP3.LUT R14, R9, 0xc, RZ, 0xfc, !PT ;  /* 0x0000000c090e7812 */ /* 0x000fe200078efcff */
[----:B------:R-:W-:Y:S01]  /*0920*/  IMAD R2, R19, R10, R18 ;  /* 0x0000000a13027224 */ /* 0x000fe200078e0212 */
[----:B------:R-:W-:Y:S01]  /*0930*/  LOP3.LUT R10, R9, 0x8, RZ, 0xfc, !PT ;  /* 0x00000008090a7812 */ /* 0x000fe200078efcff */
[C---:B------:R-:W-:Y:S01]  /*0940*/  IMAD R3, R4.reuse, R12, R15 ;  /* 0x0000000c04037224 */ /* 0x040fe200078e020f */
[----:B------:R-:W-:Y:S01]  /*0950*/  ISETP.GT.U32.AND P4, PT, R4, R13, PT ;  /* 0x0000000d0400720c */ /* 0x000fe20003f84070 */
[----:B------:R-:W-:Y:S01]  /*0960*/  @!P0 IMAD.IADD R11, R11, 0x1, -R4 ;  /* 0x000000010b0b8824 */ /* 0x000fe200078e0a04 */
[----:B------:R-:W-:Y:S01]  /*0970*/  IABS R15, R10 ;  /* 0x0000000a000f7213 */ /* 0x000fe20000000000 */
[----:B------:R-:W-:Y:S01]  /*0980*/  IMAD.IADD R2, R16, 0x1, R2 ;  /* 0x0000000110027824 */ /* 0x000fe200078e0202 */
[----:B------:R-:W-:Y:S02]  /*0990*/  ISETP.GT.U32.AND P2, PT, R4, R3, PT ;  /* 0x000000030400720c */ /* 0x000fe40003f44070 */
[----:B------:R-:W-:Y:S01]  /*09a0*/  ISETP.GE.AND P1, PT, R10, RZ, PT ;  /* 0x000000ff0a00720c */ /* 0x000fe20003f26270 */
[----:B------:R-:W-:Y:S01]  /*09b0*/  IMAD.HI.U32 R10, R8, R15, RZ ;  /* 0x0000000f080a7227 */ /* 0x000fe200078e00ff */
[----:B------:R-:W-:-:S02]  /*09c0*/  ISETP.GT.U32.AND P3, PT, R4, R11, PT ;  /* 0x0000000b0400720c */ /* 0x000fc40003f64070 */
[----:B------:R-:W-:Y:S01]  /*09d0*/  IABS R17, R14 ;  /* 0x0000000e00117213 */ /* 0x000fe20000000000 */
[----:B------:R-:W-:Y:S01]  /*09e0*/  IMAD.MOV R10, RZ, RZ, -R10 ;  /* 0x000000ffff0a7224 */ /* 0x000fe200078e0a0a */
[----:B------:R-:W-:Y:S01]  /*09f0*/  LOP3.LUT R16, R9, 0x10, RZ, 0xfc, !PT ;  /* 0x0000001009107812 */ /* 0x000fe200078efcff */
[--C-:B------:R-:W-:Y:S01]  /*0a00*/  @!P4 IMAD.IADD R13, R13, 0x1, -R4.reuse ;  /* 0x000000010d0dc824 */ /* 0x100fe200078e0a04 */
[----:B------:R-:W-:Y:S01]  /*0a10*/  LOP3.LUT R18, R9, 0x28, RZ, 0xfc, !PT ;  /* 0x0000002809127812 */ /* 0x000fe200078efcff */
[----:B------:R-:W-:Y:S01]  /*0a20*/  IMAD.HI.U32 R12, R8, R17, RZ ;  /* 0x00000011080c7227 */ /* 0x000fe200078e00ff */
[----:B------:R-:W-:Y:S02]  /*0a30*/  IABS R19, R16 ;  /* 0x0000001000137213 */ /* 0x000fe40000000000 */
[----:B------:R-:W-:Y:S01]  /*0a40*/  ISETP.GT.U32.AND P4, PT, R4, R13, PT ;  /* 0x0000000d0400720c */ /* 0x000fe20003f84070 */
[----:B------:R-:W-:Y:S01]  /*0a50*/  @!P2 IMAD.IADD R3, R3, 0x1, -R4 ;  /* 0x000000010303a824 */ /* 0x000fe200078e0a04 */
[----:B------:R-:W-:Y:S01]  /*0a60*/  ISETP.GE.AND P2, PT, R20, RZ, PT ;  /* 0x000000ff1400720c */ /* 0x000fe20003f46270 */
[C---:B------:R-:W-:Y:S01]  /*0a70*/  IMAD R15, R4.reuse, R10, R15 ;  /* 0x0000000a040f7224 */ /* 0x040fe200078e020f */
[----:B------:R-:W-:Y:S01]  /*0a80*/  LOP3.LUT R20, R9, 0x2c, RZ, 0xfc, !PT ;  /* 0x0000002c09147812 */ /* 0x000fe200078efcff */
[----:B------:R-:W-:Y:S01]  /*0a90*/  IMAD.MOV R12, RZ, RZ, -R12 ;  /* 0x000000ffff0c7224 */ /* 0x000fe200078e0a0c */
[C---:B------:R-:W-:Y:S01]  /*0aa0*/  ISETP.GT.U32.AND P0, PT, R4.reuse, R3, PT ;  /* 0x000000030400720c */ /* 0x040fe20003f04070 */
[----:B------:R-:W-:Y:S01]  /*0ab0*/  @!P3 IMAD.IADD R11, R11, 0x1, -R4 ;  /* 0x000000010b0bb824 */ /* 0x000fe200078e0a04 */
[C---:B------:R-:W-:Y:S01]  /*0ac0*/  ISETP.GT.U32.AND P3, PT, R4.reuse, R15, PT ;  /* 0x0000000f0400720c */ /* 0x040fe20003f64070 */
[----:B------:R-:W-:Y:S01]  /*0ad0*/  IMAD R17, R4, R12, R17 ;  /* 0x0000000c04117224 */ /* 0x000fe200078e0211 */
[----:B------:R-:W-:Y:S01]  /*0ae0*/  IABS R31, R18 ;  /* 0x00000012001f7213 */ /* 0x000fe20000000000 */
[----:B------:R-:W-:Y:S01]  /*0af0*/  @!P5 IMAD.MOV R11, RZ, RZ, -R11 ;  /* 0x000000ffff0bd224 */ /* 0x000fe200078e0a0b */
[----:B------:R-:W-:Y:S01]  /*0b00*/  IABS R33, R20 ;  /* 0x0000001400217213 */ /* 0x000fe20000000000 */
[----:B------:R-:W-:Y:S01]  /*0b10*/  IMAD.HI.U32 R10, R8, R19, RZ ;  /* 0x00000013080a7227 */ /* 0x000fe200078e00ff */
[----:B------:R-:W-:-:S03]  /*0b20*/  ISETP.GT.U32.AND P5, PT, R4, R17, PT ;  /* 0x000000110400720c */ /* 0x000fc60003fa4070 */
[----:B------:R-:W-:Y:S01]  /*0b30*/  @!P4 IMAD.IADD R13, R13, 0x1, -R4 ;  /* 0x000000010d0dc824 */ /* 0x000fe200078e0a04 */
[----:B------:R-:W-:Y:S01]  /*0b40*/  ISETP.GE.AND P4, PT, R14, RZ, PT ;  /* 0x000000ff0e00720c */ /* 0x000fe20003f86270 */
[----:B------:R-:W-:Y:S01]  /*0b50*/  IMAD.MOV R10, RZ, RZ, -R10 ;  /* 0x000000ffff0a7224 */ /* 0x000fe200078e0a0a */
[----:B------:R-:W-:Y:S01]  /*0b60*/  LOP3.LUT R14, R9, 0x18, RZ, 0xfc, !PT ;  /* 0x00000018090e7812 */ /* 0x000fe200078efcff */
[--C-:B------:R-:W-:Y:S01]  /*0b70*/  @!P0 IMAD.IADD R3, R3, 0x1, -R4.reuse ;  /* 0x0000000103038824 */ /* 0x100fe200078e0a04 */
[----:B------:R-:W-:Y:S01]  /*0b80*/  ISETP.GE.AND P0, PT, R16, RZ, PT ;  /* 0x000000ff1000720c */ /* 0x000fe20003f06270 */
[C---:B------:R-:W-:Y:S01]  /*0b90*/  IMAD R19, R4.reuse, R10, R19 ;  /* 0x0000000a04137224 */ /* 0x040fe200078e0213 */
[C---:B------:R-:W-:Y:S01]  /*0ba0*/  LOP3.LUT R10, R9.reuse, 0x14, RZ, 0xfc, !PT ;  /* 0x00000014090a7812 */ /* 0x040fe200078efcff */
[----:B------:R-:W-:Y:S01]  /*0bb0*/  IMAD.MOV.U32 R37, RZ, RZ, R13 ;  /* 0x000000ffff257224 */ /* 0x000fe200078e000d */
[----:B------:R-:W-:Y:S01]  /*0bc0*/  LOP3.LUT R16, R9, 0x1c, RZ, 0xfc, !PT ;  /* 0x0000001c09107812 */ /* 0x000fe200078efcff */
[--C-:B------:R-:W-:Y:S01]  /*0bd0*/  @!P3 IMAD.IADD R15, R15, 0x1, -R4.reuse ;  /* 0x000000010f0fb824 */ /* 0x100fe200078e0a04 */
[----:B------:R-:W-:Y:S01]  /*0be0*/  IABS R21, R10 ;  /* 0x0000000a00157213 */ /* 0x000fe20000000000 */
[----:B------:R-:W-:Y:S01]  /*0bf0*/  @!P2 IMAD.MOV R37, RZ, RZ, -R37 ;  /* 0x000000ffff25a224 */ /* 0x000fe200078e0a25 */
[----:B------:R-:W-:Y:S01]  /*0c00*/  IABS R23, R14 ;  /* 0x0000000e00177213 */ /* 0x000fe20000000000 */
[----:B------:R-:W-:Y:S01]  /*0c10*/  IMAD.MOV.U32 R13, RZ, RZ, R3 ;  /* 0x000000ffff0d7224 */ /* 0x000fe200078e0003 */
[----:B------:R-:W-:Y:S01]  /*0c20*/  ISETP.GT.U32.AND P2, PT, R4, R15, PT ;  /* 0x0000000f0400720c */ /* 0x000fe20003f44070 */
[----:B------:R-:W-:Y:S01]  /*0c30*/  @!P5 IMAD.IADD R17, R17, 0x1, -R4 ;  /* 0x000000011111d824 */ /* 0x000fe200078e0a04 */
[----:B------:R-:W-:Y:S01]  /*0c40*/  ISETP.GE.AND P3, PT, R10, RZ, PT ;  /* 0x000000ff0a00720c */ /* 0x000fe20003f66270 */
[----:B------:R-:W-:Y:S01]  /*0c50*/  @!P6 IMAD.MOV R13, RZ, RZ, -R13 ;  /* 0x000000ffff0de224 */ /* 0x000fe200078e0a0d */
[----:B------:R-:W-:Y:S01]  /*0c60*/  ISETP.GT.U32.AND P6, PT, R4, R19, PT ;  /* 0x000000130400720c */ /* 0x000fe20003fc4070 */
[----:B------:R-:W-:Y:S01]  /*0c70*/  IMAD.HI.U32 R3, R8, R21, RZ ;  /* 0x0000001508037227 */ /* 0x000fe200078e00ff */
[----:B------:R-:W-:-:S02]  /*0c80*/  ISETP.GT.U32.AND P5, PT, R4, R17, PT ;  /* 0x000000110400720c */ /* 0x000fc40003fa4070 */
[----:B------:R-:W-:Y:S01]  /*0c90*/  IABS R25, R16 ;  /* 0x0000001000197213 */ /* 0x000fe20000000000 */
[----:B------:R-:W-:Y:S02]  /*0ca0*/  IMAD.MOV R3, RZ, RZ, -R3 ;  /* 0x000000ffff037224 */ /* 0x000fe400078e0a03 */
[----:B------:R-:W-:-:S04]  /*0cb0*/  IMAD.HI.U32 R10, R8, R23, RZ ;  /* 0x00000017080a7227 */ /* 0x000fc800078e00ff */
[--C-:B------:R-:W-:Y:S01]  /*0cc0*/  @!P2 IMAD.IADD R15, R15, 0x1, -R4.reuse ;  /* 0x000000010f0fa824 */ /* 0x100fe200078e0a04 */
[----:B------:R-:W-:Y:S01]  /*0cd0*/  ISETP.GE.AND P2, PT, R14, RZ, PT ;  /* 0x000000ff0e00720c */ /* 0x000fe20003f46270 */
[C---:B------:R-:W-:Y:S01]  /*0ce0*/  IMAD R21, R4.reuse, R3, R21 ;  /* 0x0000000304157224 */ /* 0x040fe200078e0215 */
[----:B------:R-:W-:Y:S01]  /*0cf0*/  LOP3.LUT R14, R9, 0x20, RZ, 0xfc, !PT ;  /* 0x00000020090e7812 */ /* 0x000fe200078efcff */
[--C-:B------:R-:W-:Y:S02]  /*0d00*/  @!P6 IMAD.IADD R19, R19, 0x1, -R4.reuse ;  /* 0x000000011313e824 */ /* 0x100fe400078e0a04 */
[----:B------:R-:W-:Y:S01]  /*0d10*/  @!P5 IMAD.IADD R17, R17, 0x1, -R4 ;  /* 0x000000011111d824 */ /* 0x000fe200078e0a04 */
[----:B------:R-:W-:Y:S01]  /*0d20*/  ISETP.GT.U32.AND P6, PT, R4, R21, PT ;  /* 0x000000150400720c */ /* 0x000fe20003fc4070 */
[----:B------:R-:W-:Y:S01]  /*0d30*/  IMAD.HI.U32 R12, R8, R25, RZ ;  /* 0x00000019080c7227 */ /* 0x000fe200078e00ff */
[----:B------:R-:W-:Y:S02]  /*0d40*/  ISETP.GE.AND P5, PT, R16, RZ, PT ;  /* 0x000000ff1000720c */ /* 0x000fe40003fa6270 */
[----:B------:R-:W-:Y:S01]  /*0d50*/  IABS R27, R14 ;  /* 0x0000000e001b7213 */ /* 0x000fe20000000000 */
[----:B------:R-:W-:Y:S01]  /*0d60*/  IMAD.MOV R10, RZ, RZ, -R10 ;  /* 0x000000ffff0a7224 */ /* 0x000fe200078e0a0a */
[----:B------:R-:W-:Y:S01]  /*0d70*/  LOP3.LUT R16, R9, 0x24, RZ, 0xfc, !PT ;  /* 0x0000002409107812 */ /* 0x000fe200078efcff */
[----:B------:R-:W-:Y:S01]  /*0d80*/  @!P1 IMAD.MOV R15, RZ, RZ, -R15 ;  /* 0x000000ffff0f9224 */ /* 0x000fe200078e0a0f */
[C---:B------:R-:W-:Y:S01]  /*0d90*/  ISETP.GT.U32.AND P1, PT, R4.reuse, R19, PT ;  /* 0x000000130400720c */ /* 0x040fe20003f24070 */
[----:B------:R-:W-:Y:S01]  /*0da0*/  IMAD.MOV R12, RZ, RZ, -R12 ;  /* 0x000000ffff0c7224 */ /* 0x000fe200078e0a0c */
[----:B------:R-:W-:Y:S01]  /*0db0*/  IABS R29, R16 ;  /* 0x00000010001d7213 */ /* 0x000fe20000000000 */
[----:B------:R-:W-:-:S02]  /*0dc0*/  IMAD R23, R4, R10, R23 ;  /* 0x0000000a04177224 */ /* 0x000fc400078e0217 */
[----:B------:R-:W-:-:S04]  /*0dd0*/  IMAD.HI.U32 R3, R8, R27, RZ ;  /* 0x0000001b08037227 */ /* 0x000fc800078e00ff */
[C---:B------:R-:W-:Y:S02]  /*0de0*/  IMAD R25, R4.reuse, R12, R25 ;  /* 0x0000000c04197224 */ /* 0x040fe400078e0219 */
[----:B------:R-:W-:Y:S01]  /*0df0*/  @!P4 IMAD.MOV R17, RZ, RZ, -R17 ;  /* 0x000000ffff11c224 */ /* 0x000fe200078e0a11 */
[----:B------:R-:W-:Y:S01]  /*0e00*/  ISETP.GT.U32.AND P4, PT, R4, R23, PT ;  /* 0x000000170400720c */ /* 0x000fe20003f84070 */
[----:B------:R-:W-:Y:S02]  /*0e10*/  IMAD.MOV R12, RZ, RZ, -R3 ;  /* 0x000000ffff0c7224 */ /* 0x000fe400078e0a03 */
[----:B------:R-:W-:-:S04]  /*0e20*/  IMAD.HI.U32 R3, R8, R29, RZ ;  /* 0x0000001d08037227 */ /* 0x000fc800078e00ff */
[--C-:B------:R-:W-:Y:S02]  /*0e30*/  @!P6 IMAD.IADD R21, R21, 0x1, -R4.reuse ;  /* 0x000000011515e824 */ /* 0x100fe400078e0a04 */
[C---:B------:R-:W-:Y:S02]  /*0e40*/  IMAD R27, R4.reuse, R12, R27 ;  /* 0x0000000c041b7224 */ /* 0x040fe400078e021b */
[----:B------:R-:W-:Y:S01]  /*0e50*/  IMAD.MOV R12, RZ, RZ, -R3 ;  /* 0x000000ffff0c7224 */ /* 0x000fe200078e0a03 */
[C---:B------:R-:W-:Y:S01]  /*0e60*/  ISETP.GT.U32.AND P6, PT, R4.reuse, R21, PT ;  /* 0x000000150400720c */ /* 0x040fe20003fc4070 */
[--C-:B------:R-:W-:Y:S01]  /*0e70*/  @!P1 IMAD.IADD R19, R19, 0x1, -R4.reuse ;  /* 0x0000000113139824 */ /* 0x100fe200078e0a04 */
[C---:B------:R-:W-:Y:S01]  /*0e80*/  ISETP.GT.U32.AND P1, PT, R4.reuse, R25, PT ;  /* 0x000000190400720c */ /* 0x040fe20003f24070 */
[----:B------:R-:W-:Y:S01]  /*0e90*/  IMAD R29, R4, R12, R29 ;  /* 0x0000000c041d7224 */ /* 0x000fe200078e021d */
[----:B------:R-:W-:Y:S01]  /*0ea0*/  LOP3.LUT R12, R9, 0x38, RZ, 0xfc, !PT ;  /* 0x00000038090c7812 */ /* 0x000fe200078efcff */
[----:B------:R-:W-:-:S02]  /*0eb0*/  @!P4 IMAD.IADD R23, R23, 0x1, -R4 ;  /* 0x000000011717c824 */ /* 0x000fc400078e0a04 */
[----:B------:R-:W-:Y:S01]  /*0ec0*/  IMAD.HI.U32 R10, R8, R31, RZ ;  /* 0x0000001f080a7227 */ /* 0x000fe200078e00ff */
[----:B------:R-:W-:Y:S02]  /*0ed0*/  ISETP.GT.U32.AND P4, PT, R4, R29, PT ;  /* 0x0000001d0400720c */ /* 0x000fe40003f84070 */
[----:B------:R-:W-:Y:S01]  /*0ee0*/  IABS R41, R12 ;  /* 0x0000000c00297213 */ /* 0x000fe20000000000 */
[----:B------:R-:W-:-:S04]  /*0ef0*/  IMAD.HI.U32 R3, R8, R33, RZ ;  /* 0x0000002108037227 */ /* 0x000fc800078e00ff */
[--C-:B------:R-:W-:Y:S01]  /*0f00*/  @!P6 IMAD.IADD R21, R21, 0x1, -R4.reuse ;  /* 0x000000011515e824 */ /* 0x100fe200078e0a04 */
[C---:B------:R-:W-:Y:S01]  /*0f10*/  ISETP.GT.U32.AND P6, PT, R4.reuse, R27, PT ;  /* 0x0000001b0400720c */ /* 0x040fe20003fc4070 */
[----:B------:R-:W-:Y:S01]  /*0f20*/  @!P1 IMAD.IADD R25, R25, 0x1, -R4 ;  /* 0x0000000119199824 */ /* 0x000fe200078e0a04 */
[C---:B------:R-:W-:Y:S01]  /*0f30*/  ISETP.GT.U32.AND P1, PT, R4.reuse, R23, PT ;  /* 0x000000170400720c */ /* 0x040fe20003f24070 */
[----:B------:R-:W-:Y:S02]  /*0f40*/  IMAD.MOV R10, RZ, RZ, -R10 ;  /* 0x000000ffff0a7224 */ /* 0x000fe400078e0a0a */
[----:B------:R-:W-:Y:S02]  /*0f50*/  @!P4 IMAD.IADD R29, R29, 0x1, -R4 ;  /* 0x000000011d1dc824 */ /* 0x000fe400078e0a04 */
[----:B------:R-:W-:Y:S02]  /*0f60*/  IMAD.MOV R3, RZ, RZ, -R3 ;  /* 0x000000ffff037224 */ /* 0x000fe400078e0a03 */
[----:B------:R-:W-:Y:S01]  /*0f70*/  @!P0 IMAD.MOV R19, RZ, RZ, -R19 ;  /* 0x000000ffff138224 */ /* 0x000fe200078e0a13 */
[C---:B------:R-:W-:Y:S01]  /*0f80*/  ISETP.GT.U32.AND P0, PT, R4.reuse, R29, PT ;  /* 0x0000001d0400720c */ /* 0x040fe20003f04070 */
[----:B------:R-:W-:-:S02]  /*0f90*/  IMAD R31, R4, R10, R31 ;  /* 0x0000000a041f7224 */ /* 0x000fc400078e021f */
[----:B------:R-:W-:Y:S02]  /*0fa0*/  IMAD R33, R4, R3, R33 ;  /* 0x0000000304217224 */ /* 0x000fe400078e0221 */
[----:B------:R-:W-:-:S04]  /*0fb0*/  IMAD.HI.U32 R3, R8, R35, RZ ;  /* 0x0000002308037227 */ /* 0x000fc800078e00ff */
[----:B------:R-:W-:Y:S01]  /*0fc0*/  @!P6 IMAD.IADD R27, R27, 0x1, -R4 ;  /* 0x000000011b1be824 */ /* 0x000fe200078e0a04 */
[----:B------:R-:W-:Y:S01]  /*0fd0*/  ISETP.GT.U32.AND P6, PT, R4, R25, PT ;  /* 0x000000190400720c */ /* 0x000fe20003fc4070 */
[----:B------:R-:W-:-:S03]  /*0fe0*/  IMAD.HI.U32 R9, R8, R39, RZ ;  /* 0x0000002708097227 */ /* 0x000fc600078e00ff */
[C---:B------:R-:W-:Y:S01]  /*0ff0*/  ISETP.GT.U32.AND P4, PT, R4.reuse, R27, PT ;  /* 0x0000001b0400720c */ /* 0x040fe20003f84070 */
[--C-:B------:R-:W-:Y:S01]  /*1000*/  @!P1 IMAD.IADD R23, R23, 0x1, -R4.reuse ;  /* 0x0000000117179824 */ /* 0x100fe200078e0a04 */
[C---:B------:R-:W-:Y:S01]  /*1010*/  ISETP.GT.U32.AND P1, PT, R4.reuse, R31, PT ;  /* 0x0000001f0400720c */ /* 0x040fe20003f24070 */
[----:B------:R-:W-:Y:S02]  /*1020*/  IMAD.MOV R3, RZ, RZ, -R3 ;  /* 0x000000ffff037224 */ /* 0x000fe400078e0a03 */
[----:B------:R-:W-:Y:S02]  /*1030*/  IMAD.MOV R10, RZ, RZ, -R9 ;  /* 0x000000ffff0a7224 */ /* 0x000fe400078e0a09 */
[C---:B------:R-:W-:Y:S01]  /*1040*/  IMAD R9, R4.reuse, R3, R35 ;  /* 0x0000000304097224 */ /* 0x040fe200078e0223 */
[----:B------:R-:W-:Y:S01]  /*1050*/  LOP3.LUT R3, R113, 0x60, RZ, 0xc0, !PT ;  /* 0x0000006071037812 */ /* 0x000fe200078ec0ff */
[--C-:B------:R-:W-:Y:S02]  /*1060*/  @!P0 IMAD.IADD R29, R29, 0x1, -R4.reuse ;  /* 0x000000011d1d8824 */ /* 0x100fe400078e0a04 */
[----:B------:R-:W-:Y:S01]  /*1070*/  @!P6 IMAD.IADD R25, R25, 0x1, -R4 ;  /* 0x000000011919e824 */ /* 0x000fe200078e0a04 */
[----:B------:R-:W-:Y:S01]  /*1080*/  ISETP.GT.U32.AND P0, PT, R4, R9, PT ;  /* 0x000000090400720c */ /* 0x000fe20003f04070 */
[----:B------:R-:W-:Y:S01]  /*1090*/  IMAD.HI.U32 R8, R8, R41, RZ ;  /* 0x0000002908087227 */ /* 0x000fe200078e00ff */
[----:B------:R-:W-:-:S02]  /*10a0*/  ISETP.GT.U32.AND P6, PT, R4, R33, PT ;  /* 0x000000210400720c */ /* 0x000fc40003fc4070 */
[----:B------:R-:W-:Y:S01]  /*10b0*/  SHF.R.U32.HI R3, RZ, 0x1, R3 ;  /* 0x00000001ff037819 */ /* 0x000fe20000011603 */
[----:B------:R-:W-:Y:S01]  /*10c0*/  @!P1 IMAD.IADD R31, R31, 0x1, -R4 ;  /* 0x000000011f1f9824 */ /* 0x000fe200078e0a04 */
[----:B------:R-:W-:Y:S01]  /*10d0*/  ISETP.GE.AND P1, PT, R16, RZ, PT ;  /* 0x000000ff1000720c */ /* 0x000fe20003f26270 */
[----:B------:R-:W-:Y:S01]  /*10e0*/  IMAD.MOV R8, RZ, RZ, -R8 ;  /* 0x000000ffff087224 */ /* 0x000fe200078e0a08 */
[----:B------:R-:W-:Y:S01]  /*10f0*/  LOP3.LUT R128, R128, R3, RZ, 0x3c, !PT ;  /* 0x0000000380807212 */ /* 0x000fe200078e3cff */
[----:B------:R-:W-:Y:S02]  /*1100*/  IMAD R2, R2, 0x40, R7 ;  /* 0x0000004002027824 */ /* 0x000fe400078e0207 */
[----:B------:R-:W-:Y:S01]  /*1110*/  IMAD R7, R4, R8, R41 ;  /* 0x0000000804077224 */ /* 0x000fe200078e0229 */
[----:B------:R-:W-:Y:S01]  /*1120*/  LOP3.LUT R126, R128, 0x40, RZ, 0x3c, !PT ;  /* 0x00000040807e7812 */ /* 0x000fe200078e3cff */
[----:B------:R-:W-:Y:S01]  /*1130*/  @!P0 IMAD.IADD R9, R9, 0x1, -R4 ;  /* 0x0000000109098824 */ /* 0x000fe200078e0a04 */
[----:B------:R-:W-:Y:S01]  /*1140*/  IABS R8, R2 ;  /* 0x0000000200087213 */ /* 0x000fe20000000000 */
[----:B------:R-:W-:-:S02]  /*1150*/  IMAD R35, R4, R10, R39 ;  /* 0x0000000a04237224 */ /* 0x000fc400078e0227 */
[----:B------:R-:W-:Y:S02]  /*1160*/  @!P6 IMAD.IADD R33, R33, 0x1, -R4 ;  /* 0x000000012121e824 */ /* 0x000fe400078e0a04 */
[----:B------:R-:W-:Y:S01]  /*1170*/  @!P3 IMAD.MOV R21, RZ, RZ, -R21 ;  /* 0x000000ffff15b224 */ /* 0x000fe200078e0a15 */
[C---:B------:R-:W-:Y:S01]  /*1180*/  ISETP.GT.U32.AND P3, PT, R4.reuse, R31, PT ;  /* 0x0000001f0400720c */ /* 0x040fe20003f64070 */
[----:B------:R-:W-:Y:S01]  /*1190*/  @!P5 IMAD.MOV R25, RZ, RZ, -R25 ;  /* 0x000000ffff19d224 */ /* 0x000fe200078e0a19 */
[C---:B------:R-:W-:Y:S01]  /*11a0*/  ISETP.GT.U32.AND P5, PT, R4.reuse, R9, PT ;  /* 0x000000090400720c */ /* 0x040fe20003fa4070 */
[----:B------:R-:W-:Y:S01]  /*11b0*/  @!P1 IMAD.MOV R29, RZ, RZ, -R29 ;  /* 0x000000ffff1d9224 */ /* 0x000fe200078e0a1d */
[----:B------:R-:W-:Y:S01]  /*11c0*/  ISETP.GT.U32.AND P6, PT, R4, R35, PT ;  /* 0x000000230400720c */ /* 0x000fe20003fc4070 */
[----:B------:R-:W-:Y:S01]  /*11d0*/  IMAD.HI.U32 R6, R6, R8, RZ ;  /* 0x0000000806067227 */ /* 0x000fe200078e00ff */
[----:B------:R-:W-:-:S03]  /*11e0*/  ISETP.GT.U32.AND P1, PT, R4, R7, PT ;  /* 0x000000070400720c */ /* 0x000fc60003f24070 */
[----:B------:R-:W-:Y:S01]  /*11f0*/  @!P2 IMAD.MOV R23, RZ, RZ, -R23 ;  /* 0x000000ffff17a224 */ /* 0x000fe200078e0a17 */
[----:B------:R-:W-:Y:S01]  /*1200*/  ISETP.GT.U32.AND P2, PT, R4, R33, PT ;  /* 0x000000210400720c */ /* 0x000fe20003f44070 */
[----:B------:R-:W-:Y:S01]  /*1210*/  @!P4 IMAD.IADD R27, R27, 0x1, -R4 ;  /* 0x000000011b1bc824 */ /* 0x000fe200078e0a04 */
[----:B------:R-:W-:Y:S01]  /*1220*/  ISETP.GE.AND P4, PT, R14, RZ, PT ;  /* 0x000000ff0e00720c */ /* 0x000fe20003f86270 */
[----:B------:R-:W-:Y:S02]  /*1230*/  IMAD.MOV R6, RZ, RZ, -R6 ;  /* 0x000000ffff067224 */ /* 0x000fe400078e0a06 */
[----:B------:R-:W-:Y:S01]  /*1240*/  @!P3 IMAD.IADD R31, R31, 0x1, -R4 ;  /* 0x000000011f1fb824 */ /* 0x000fe200078e0a04 */
[----:B------:R-:W-:Y:S01]  /*1250*/  ISETP.GE.AND P3, PT, R18, RZ, PT ;  /* 0x000000ff1200720c */ /* 0x000fe20003f66270 */
[----:B------:R-:W-:Y:S02]  /*1260*/  IMAD R6, R5, R6, R8 ;  /* 0x0000000605067224 */ /* 0x000fe400078e0208 */
[----:B------:R-:W-:-:S02]  /*1270*/  @!P5 IMAD.IADD R9, R9, 0x1, -R4 ;  /* 0x000000010909d824 */ /* 0x000fc400078e0a04 */
[--C-:B------:R-:W-:Y:S01]  /*1280*/  @!P6 IMAD.IADD R35, R35, 0x1, -R4.reuse ;  /* 0x000000012323e824 */ /* 0x100fe200078e0a04 */
[----:B------:R-:W-:Y:S01]  /*1290*/  ISETP.GT.U32.AND P5, PT, R5, R6, PT ;  /* 0x000000060500720c */ /* 0x000fe20003fa4070 */
[--C-:B------:R-:W-:Y:S01]  /*12a0*/  @!P1 IMAD.IADD R7, R7, 0x1, -R4.reuse ;  /* 0x0000000107079824 */ /* 0x100fe200078e0a04 */
[----:B------:R-:W-:Y:S01]  /*12b0*/  ISETP.GE.AND P6, PT, R161, c[0x0][0x180], PT ;  /* 0x00006000a1007a0c */ /* 0x000fe20003fc6270 */
[----:B------:R-:W-:Y:S02]  /*12c0*/  IMAD.MOV.U32 R16, RZ, RZ, 0x1f ;  /* 0x0000001fff107424 */ /* 0x000fe400078e00ff */
[--C-:B------:R-:W-:Y:S01]  /*12d0*/  @!P2 IMAD.IADD R33, R33, 0x1, -R4.reuse ;  /* 0x000000012121a824 */ /* 0x100fe200078e0a04 */
[----:B------:R-:W-:Y:S01]  /*12e0*/  ISETP.GE.AND P2, PT, R20, RZ, PT ;  /* 0x000000ff1400720c */ /* 0x000fe20003f46270 */
[----:B------:R-:W-:Y:S01]  /*12f0*/  @!P4 IMAD.MOV R27, RZ, RZ, -R27 ;  /* 0x000000ffff1bc224 */ /* 0x000fe200078e0a1b */
[C---:B------:R-:W-:Y:S01]  /*1300*/  ISETP.GT.U32.AND P4, PT, R4.reuse, R35, PT ;  /* 0x000000230400720c */ /* 0x040fe20003f84070 */
[----:B------:R-:W-:Y:S01]  /*1310*/  IMAD R3, R161, c[0x0][0x188], RZ ;  /* 0x00006200a1037a24 */ /* 0x000fe200078e02ff */
[----:B------:R-:W-:Y:S01]  /*1320*/  ISETP.GT.U32.AND P1, PT, R4, R7, PT ;  /* 0x000000070400720c */ /* 0x000fe20003f24070 */
[----:B------:R-:W-:Y:S01]  /*1330*/  @!P3 IMAD.MOV R31, RZ, RZ, -R31 ;  /* 0x000000ffff1fb224 */ /* 0x000fe200078e0a1f */
[----:B------:R-:W-:Y:S01]  /*1340*/  IADD3 R16, R16, c[0x0][0x180], RZ ;  /* 0x0000600010107a10 */ /* 0x000fe20007ffe0ff */
[----:B------:R-:W-:Y:S01]  /*1350*/  @!P5 IMAD.IADD R6, R6, 0x1, -R5 ;  /* 0x000000010606d824 */ /* 0x000fe200078e0a05 */
[----:B------:R-:W-:Y:S01]  /*1360*/  ISETP.GE.AND P3, PT, R159, c[0x0][0x180], PT ;  /* 0x000060009f007a0c */ /* 0x000fe20003f66270 */
[----:B------:R-:W-:Y:S01]  /*1370*/  IMAD R97, R100, 0x2, R3 ;  /* 0x0000000264617824 */ /* 0x000fe200078e0203 */
[----:B------:R-:W-:Y:S01]  /*1380*/  ISETP.GT.AND P0, PT, R16, 0x1f, PT ;  /* 0x0000001f1000780c */ /* 0x000fe20003f04270 */
[----:B------:R-:W-:Y:S01]  /*1390*/  IMAD.SHL.U32 R157, R3, 0x4, RZ ;  /* 0x00000004039d7824 */ /* 0x000fe200078e00ff */
[----:B------:R-:W-:Y:S01]  /*13a0*/  ISETP.GE.AND P5, PT, R156, c[0x0][0x180], PT ;  /* 0x000060009c007a0c */ /* 0x000fe20003fa6270 */
[----:B------:R-:W-:Y:S01]  /*13b0*/  @!P2 IMAD.MOV R33, RZ, RZ, -R33 ;  /* 0x000000ffff21a224 */ /* 0x000fe200078e0a21 */
[----:B------:R-:W-:Y:S01]  /*13c0*/  SEL R99, RZ, 0x4, !P0 ;  /* 0x00000004ff637807 */ /* 0x000fe20004000000 */
[--C-:B------:R-:W-:Y:S01]  /*13d0*/  @!P4 IMAD.IADD R35, R35, 0x1, -R4.reuse ;  /* 0x000000012323c824 */ /* 0x100fe200078e0a04 */
[----:B------:R-:W-:Y:S01]  /*13e0*/  ISETP.GT.U32.AND P2, PT, R5, R6, PT ;  /* 0x000000060500720c */ /* 0x000fe20003f44070 */
[----:B------:R-:W-:Y:S01]  /*13f0*/  IMAD R96, R100, 0x2, R97 ;  /* 0x0000000264607824 */ /* 0x000fe200078e0261 */
[----:B------:R-:W-:Y:S01]  /*1400*/  SEL R8, R99, RZ, !P3 ;  /* 0x000000ff63087207 */ /* 0x000fe20005800000 */
[----:B------:R-:W-:Y:S01]  /*1410*/  @!P1 IMAD.IADD R7, R7, 0x1, -R4 ;  /* 0x0000000107079824 */ /* 0x000fe200078e0a04 */
[----:B------:R-:W-:Y:S01]  /*1420*/  ISETP.GE.AND P4, PT, R22, RZ, PT ;  /* 0x000000ff1600720c */ /* 0x000fe20003f86270 */
[----:B------:R-:W-:Y:S01]  /*1430*/  IMAD R95, R100, 0x2, R96 ;  /* 0x00000002645f7824 */ /* 0x000fe200078e0260 */
[----:B------:R-:W-:Y:S01]  /*1440*/  ISETP.GE.AND P3, PT, R24, RZ, PT ;  /* 0x000000ff1800720c */ /* 0x000fe20003f66270 */
[----:B------:R-:W-:Y:S01]  /*1450*/  IMAD.SHL.U32 R155, R97, 0x4, RZ ;  /* 0x00000004619b7824 */ /* 0x000fe200078e00ff */
[----:B------:R-:W-:Y:S01]  /*1460*/  ISETP.GE.AND P1, PT, R12, RZ, PT ;  /* 0x000000ff0c00720c */ /* 0x000fe20003f26270 */
[C---:B------:R-:W-:Y:S01]  /*1470*/  IMAD R94, R100.reuse, 0x2, R95 ;  /* 0x00000002645e7824 */ /* 0x040fe200078e025f */
[----:B------:R-:W-:Y:S01]  /*1480*/  SEL R10, R99, RZ, !P6 ;  /* 0x000000ff630a7207 */ /* 0x000fe20007000000 */
[----:B------:R-:W-:Y:S01]  /*1490*/  IMAD.SHL.U32 R151, R95, 0x4, RZ ;  /* 0x000000045f977824 */ /* 0x000fe200078e00ff */
[----:B------:R-:W-:Y:S01]  /*14a0*/  LOP3.LUT R4, RZ, c[0x0][0x17c], RZ, 0x33, !PT ;  /* 0x00005f00ff047a12 */ /* 0x000fe200078e33ff */
[----:B------:R-:W-:Y:S01]  /*14b0*/  IMAD R93, R100, 0x2, R94 ;  /* 0x00000002645d7824 */ /* 0x000fe200078e025e */
[----:B------:R-:W-:Y:S01]  /*14c0*/  ISETP.NE.U32.AND P6, PT, R10, RZ, PT ;  /* 0x000000ff0a00720c */ /* 0x000fe20003fc5070 */
[----:B------:R-:W-:Y:S01]  /*14d0*/  @!P2 IMAD.IADD R6, R6, 0x1, -R5 ;  /* 0x000000010606a824 */ /* 0x000fe200078e0a05 */
[----:B------:R-:W-:Y:S01]  /*14e0*/  SEL R10, R99, RZ, !P5 ;  /* 0x000000ff630a7207 */ /* 0x000fe20006800000 */
[----:B------:R-:W-:Y:S01]  /*14f0*/  @!P4 IMAD.MOV R9, RZ, RZ, -R9 ;  /* 0x000000ffff09c224 */ /* 0x000fe200078e0a09 */
[----:B------:R-:W-:Y:S01]  /*1500*/  ISETP.NE.AND P2, PT, RZ, c[0x0][0x17c], PT ;  /* 0x00005f00ff007a0c */ /* 0x000fe20003f45270 */
[----:B------:R-:W-:Y:S01]  /*1510*/  @!P3 IMAD.MOV R35, RZ, RZ, -R35 ;  /* 0x000000ffff23b224 */ /* 0x000fe200078e0a23 */
[----:B------:R-:W-:Y:S01]  /*1520*/  ISETP.NE.U32.AND P5, PT, R8, RZ, PT ;  /* 0x000000ff0800720c */ /* 0x000fe20003fa5070 */
[----:B------:R-:W-:Y:S01]  /*1530*/  @!P1 IMAD.MOV R7, RZ, RZ, -R7 ;  /* 0x000000ffff079224 */ /* 0x000fe200078e0a07 */
[----:B------:R-:W-:Y:S01]  /*1540*/  ISETP.NE.U32.AND P4, PT, R10, RZ, PT ;  /* 0x000000ff0a00720c */ /* 0x000fe20003f85070 */
[----:B------:R-:W-:Y:S01]  /*1550*/  IMAD R92, R100, 0x2, R93 ;  /* 0x00000002645c7824 */ /* 0x000fe200078e025d */
[----:B------:R-:W-:Y:S01]  /*1560*/  SEL R26, R4, R27, !P2 ;  /* 0x0000001b041a7207 */ /* 0x000fe20005000000 */
[----:B------:R-:W-:Y:S01]  /*1570*/  IMAD.SHL.U32 R153, R96, 0x4, RZ ;  /* 0x0000000460997824 */ /* 0x000fe200078e00ff */
[----:B------:R-:W-:Y:S01]  /*1580*/  SEL R11, R4, R11, !P2 ;  /* 0x0000000b040b7207 */ /* 0x000fe20005000000 */
[----:B------:R-:W-:Y:S01]  /*1590*/  IMAD R91, R100, 0x2, R92 ;  /* 0x00000002645b7824 */ /* 0x000fe200078e025c */
[C---:B------:R-:W-:Y:S01]  /*15a0*/  SEL R13, R4.reuse, R13, !P2 ;  /* 0x0000000d040d7207 */ /* 0x040fe20005000000 */
[----:B------:R-:W-:Y:S01]  /*15b0*/  IMAD.SHL.U32 R147, R93, 0x4, RZ ;  /* 0x000000045d937824 */ /* 0x000fe200078e00ff */
[----:B------:R-:W-:Y:S01]  /*15c0*/  SEL R20, R4, R15, !P2 ;  /* 0x0000000f04147207 */ /* 0x000fe20005000000 */
[----:B------:R-:W-:Y:S01]  /*15d0*/  IMAD R90, R100, 0x2, R91 ;  /* 0x00000002645a7824 */ /* 0x000fe200078e025b */
[C---:B------:R-:W-:Y:S01]  /*15e0*/  SEL R8, R4.reuse, R17, !P2 ;  /* 0x0000001104087207 */ /* 0x040fe20005000000 */
[----:B------:R-:W-:Y:S01]  /*15f0*/  IMAD R17, R11, c[0x0][0x190], RZ ;  /* 0x000064000b117a24 */ /* 0x000fe200078e02ff */
[----:B------:R-:W-:Y:S01]  /*1600*/  SEL R22, R4, R19, !P2 ;  /* 0x0000001304167207 */ /* 0x000fe20005000000 */
[----:B------:R-:W-:Y:S01]  /*1610*/  IMAD R89, R100, 0x2, R90 ;  /* 0x0000000264597824 */ /* 0x000fe200078e025a */
[----:B------:R-:W-:Y:S01]  /*1620*/  SEL R10, R4, R21, !P2 ;  /* 0x00000015040a7207 */ /* 0x000fe20005000000 */
[----:B------:R-:W-:Y:S01]  /*1630*/  IMAD R21, R8, c[0x0][0x190], RZ ;  /* 0x0000640008157a24 */ /* 0x000fe200078e02ff */
[----:B------:R-:W-:Y:S01]  /*1640*/  SEL R24, R4, R23, !P2 ;  /* 0x0000001704187207 */ /* 0x000fe20005000000 */
[----:B------:R-:W-:Y:S01]  /*1650*/  IMAD R88, R100, 0x2, R89 ;  /* 0x0000000264587824 */ /* 0x000fe200078e0259 */
[----:B------:R-:W-:Y:S01]  /*1660*/  SEL R25, R4, R25, !P2 ;  /* 0x0000001904197207 */ /* 0x000fe20005000000 */
[----:B------:R-:W-:Y:S01]  /*1670*/  IMAD R23, R10, c[0x0][0x190], RZ ;  /* 0x000064000a177a24 */ /* 0x000fe200078e02ff */
[----:B------:R-:W-:Y:S01]  /*1680*/  SEL R27, R4, R29, !P2 ;  /* 0x0000001d041b7207 */ /* 0x000fe20005000000 */
[----:B------:R-:W-:Y:S01]  /*1690*/  IMAD R87, R100, 0x2, R88 ;  /* 0x0000000264577824 */ /* 0x000fe200078e0258 */
[C---:B------:R-:W-:Y:S01]  /*16a0*/  SEL R80, R4.reuse, R31, !P2 ;  /* 0x0000001f04507207 */ /* 0x040fe20005000000 */
[----:B------:R-:W-:Y:S01]  /*16b0*/  IMAD R19, R13, c[0x0][0x190], RZ ;  /* 0x000064000d137a24 */ /* 0x000fe200078e02ff */
[----:B------:R-:W-:Y:S01]  /*16c0*/  SEL R81, R4, R33, !P2 ;  /* 0x0000002104517207 */ /* 0x000fe20005000000 */
[----:B------:R-:W-:Y:S01]  /*16d0*/  IMAD R5, R100, 0x2, R87 ;  /* 0x0000000264057824 */ /* 0x000fe200078e0257 */
[----:B------:R-:W-:Y:S01]  /*16e0*/  SEL R82, R4, R9, !P2 ;  /* 0x0000000904527207 */ /* 0x000fe20005000000 */
[----:B------:R-:W-:Y:S01]  /*16f0*/  IMAD.SHL.U32 R149, R94, 0x4, RZ ;  /* 0x000000045e957824 */ /* 0x000fe200078e00ff */
[C---:B------:R-:W-:Y:S01]  /*1700*/  SEL R83, R4.reuse, R35, !P2 ;  /* 0x0000002304537207 */ /* 0x040fe20005000000 */
[----:B------:R-:W-:Y:S01]  /*1710*/  IMAD.SHL.U32 R143, R91, 0x4, RZ ;  /* 0x000000045b8f7824 */ /* 0x000fe200078e00ff */
[----:B------:R-:W-:Y:S01]  /*1720*/  SEL R84, R4, R7, !P2 ;  /* 0x0000000704547207 */ /* 0x000fe20005000000 */
[----:B------:R-:W-:Y:S01]  /*1730*/  IMAD R7, R100, 0x2, R5 ;  /* 0x0000000264077824 */ /* 0x000fe200078e0205 */
[----:B------:R-:W-:Y:S01]  /*1740*/  SEL R85, R4, R37, !P2 ;  /* 0x0000002504557207 */ /* 0x000fe20005000000 */
[----:B------:R-:W-:Y:S01]  /*1750*/  IMAD.SHL.U32 R145, R92, 0x4, RZ ;  /* 0x000000045c917824 */ /* 0x000fe200078e00ff */
[----:B------:R-:W-:Y:S01]  /*1760*/  ISETP.GE.AND P2, PT, R2, RZ, PT ;  /* 0x000000ff0200720c */ /* 0x000fe20003f46270 */
[----:B------:R-:W-:Y:S01]  /*1770*/  IMAD R9, R100, 0x2, R7 ;  /* 0x0000000264097824 */ /* 0x000fe200078e0207 */
[----:B------:R-:W-:Y:S01]  /*1780*/  ISETP.NE.AND P1, PT, RZ, c[0x0][0x178], PT ;  /* 0x00005e00ff007a0c */ /* 0x000fe20003f25270 */
[----:B------:R-:W-:Y:S01]  /*1790*/  IMAD.SHL.U32 R141, R90, 0x4, RZ ;  /* 0x000000045a8d7824 */ /* 0x000fe200078e00ff */
[----:B------:R-:W-:Y:S01]  /*17a0*/  IADD3 R72, P3, R131, c[0x0][0x168], RZ ;  /* 0x00005a0083487a10 */ /* 0x000fe20007f7e0ff */
[----:B------:R-:W-:-:S02]  /*17b0*/  IMAD R12, R100, 0x2, R9 ;  /* 0x00000002640c7824 */ /* 0x000fc400078e0209 */
[----:B------:R-:W-:Y:S01]  /*17c0*/  IMAD.SHL.U32 R139, R89, 0x4, RZ ;  /* 0x00000004598b7824 */ /* 0x000fe200078e00ff */
[----:B------:R-:W-:Y:S01]  /*17d0*/  LEA.HI.X.SX32 R74, R86, c[0x0][0x16c], 0x2, P3 ;  /* 0x00005b00564a7a11 */ /* 0x000fe200018f16ff */
[----:B------:R-:W-:Y:S02]  /*17e0*/  IMAD R20, R20, c[0x0][0x190], RZ ;  /* 0x0000640014147a24 */ /* 0x000fe400078e02ff */
[----:B------:R-:W-:Y:S02]  /*17f0*/  IMAD R22, R22, c[0x0][0x190], RZ ;  /* 0x0000640016167a24 */ /* 0x000fe400078e02ff */
[----:B------:R-:W-:Y:S02]  /*1800*/  @!P2 IMAD.MOV R6, RZ, RZ, -R6 ;  /* 0x000000ffff06a224 */ /* 0x000fe400078e0a06 */
[----:B------:R-:W-:Y:S01]  /*1810*/  @!P1 LOP3.LUT R6, RZ, c[0x0][0x178], RZ, 0x33, !PT ;  /* 0x00005e00ff069a12 */ /* 0x000fe200078e33ff */
[----:B------:R-:W-:Y:S02]  /*1820*/  IMAD R25, R25, c[0x0][0x190], RZ ;  /* 0x0000640019197a24 */ /* 0x000fe400078e02ff */
[----:B------:R-:W-:-:S02]  /*1830*/  IMAD R24, R24, c[0x0][0x190], RZ ;  /* 0x0000640018187a24 */ /* 0x000fc400078e02ff */
[----:B------:R-:W-:Y:S02]  /*1840*/  IMAD R98, R6, c[0x0][0x184], RZ ;  /* 0x0000610006627a24 */ /* 0x000fe400078e02ff */
[----:B------:R-:W-:Y:S02]  /*1850*/  IMAD R26, R26, c[0x0][0x190], RZ ;  /* 0x000064001a1a7a24 */ /* 0x000fe400078e02ff */
[----:B------:R-:W-:Y:S02]  /*1860*/  IMAD.SHL.U32 R18, R98, 0x4, RZ ;  /* 0x0000000462127824 */ /* 0x000fe400078e00ff */
[----:B------:R-:W-:Y:S02]  /*1870*/  IMAD R80, R80, c[0x0][0x190], RZ ;  /* 0x0000640050507a24 */ /* 0x000fe400078e02ff */
[----:B------:R-:W-:Y:S01]  /*1880*/  IMAD R27, R27, c[0x0][0x190], RZ ;  /* 0x000064001b1b7a24 */ /* 0x000fe200078e02ff */
[----:B------:R-:W-:Y:S01]  /*1890*/  IADD3 R76, P1, R18, c[0x0][0x160], RZ ;  /* 0x00005800124c7a10 */ /* 0x000fe20007f3e0ff */
[----:B------:R-:W-:-:S02]  /*18a0*/  IMAD R81, R81, c[0x0][0x190], RZ ;  /* 0x0000640051517a24 */ /* 0x000fc400078e02ff */
[----:B------:R-:W-:Y:S01]  /*18b0*/  IMAD R83, R83, c[0x0][0x190], RZ ;  /* 0x0000640053537a24 */ /* 0x000fe200078e02ff */
[----:B------:R-:W-:Y:S01]  /*18c0*/  LEA.HI.X.SX32 R102, R98, c[0x0][0x164], 0x2, P1 ;  /* 0x0000590062667a11 */ /* 0x000fe200008f16ff */
[----:B------:R-:W-:Y:S01]  /*18d0*/  IMAD R82, R82, c[0x0][0x190], RZ ;  /* 0x0000640052527a24 */ /* 0x000fe200078e02ff */
[-C--:B------:R-:W-:Y:S01]  /*18e0*/  LEA R6, P2, R7, R76.reuse, 0x2 ;  /* 0x0000004c07067211 */ /* 0x080fe200078410ff */
[----:B------:R-:W-:Y:S01]  /*18f0*/  IMAD R84, R84, c[0x0][0x190], RZ ;  /* 0x0000640054547a24 */ /* 0x000fe200078e02ff */
[----:B------:R-:W-:Y:S01]  /*1900*/  LEA R10, P1, R5, R76, 0x2 ;  /* 0x0000004c050a7211 */ /* 0x000fe200078210ff */
[----:B------:R-:W-:Y:S01]  /*1910*/  IMAD R85, R85, c[0x0][0x190], RZ ;  /* 0x0000640055557a24 */ /* 0x000fe200078e02ff */
[----:B------:R-:W-:Y:S01]  /*1920*/  LEA.HI.X.SX32 R7, R7, R102, 0x2, P2 ;  /* 0x0000006607077211 */ /* 0x000fe200010f16ff */
[----:B------:R-:W-:Y:S01]  /*1930*/  IMAD.SHL.U32 R137, R88, 0x4, RZ ;  /* 0x0000000458897824 */ /* 0x000fe200078e00ff */
[----:B------:R-:W-:Y:S01]  /*1940*/  LEA R4, P2, R12, R76, 0x2 ;  /* 0x0000004c0c047211 */ /* 0x000fe200078410ff */
[----:B------:R-:W-:Y:S01]  /*1950*/  IMAD.SHL.U32 R135, R87, 0x4, RZ ;  /* 0x0000000457877824 */ /* 0x000fe200078e00ff */
[----:B------:R-:W-:-:S02]  /*1960*/  LEA.HI.X.SX32 R11, R5, R102, 0x2, P1 ;  /* 0x00000066050b7211 */ /* 0x000fc400008f16ff */
[----:B------:R-:W-:Y:S02]  /*1970*/  LEA R8, P1, R9, R76, 0x2 ;  /* 0x0000004c09087211 */ /* 0x000fe400078210ff */
[----:B------:R-:W-:Y:S02]  /*1980*/  LEA.HI.X.SX32 R5, R12, R102, 0x2, P2 ;  /* 0x000000660c057211 */ /* 0x000fe400010f16ff */
[----:B------:R-:W-:Y:S02]  /*1990*/  IADD3 R12, P2, R155, R76, RZ ;  /* 0x0000004c9b0c7210 */ /* 0x000fe40007f5e0ff */
[----:B------:R-:W-:Y:S02]  /*19a0*/  LEA.HI.X.SX32 R9, R9, R102, 0x2, P1 ;  /* 0x0000006609097211 */ /* 0x000fe400008f16ff */
[----:B------:R-:W-:Y:S02]  /*19b0*/  IADD3 R78, P1, R157, R76, RZ ;  /* 0x0000004c9d4e7210 */ /* 0x000fe40007f3e0ff */
[----:B------:R-:W-:-:S02]  /*19c0*/  LEA.HI.X.SX32 R13, R97, R102, 0x2, P2 ;  /* 0x00000066610d7211 */ /* 0x000fc400010f16ff */
[----:B------:R-:W-:Y:S02]  /*19d0*/  IADD3 R28, P2, R151, R76, RZ ;  /* 0x0000004c971c7210 */ /* 0x000fe40007f5e0ff */
[----:B------:R-:W-:Y:S02]  /*19e0*/  LEA.HI.X.SX32 R79, R3, R102, 0x2, P1 ;  /* 0x00000066034f7211 */ /* 0x000fe400008f16ff */
[----:B------:R-:W-:Y:S02]  /*19f0*/  IADD3 R14, P1, R153, R76, RZ ;  /* 0x0000004c990e7210 */ /* 0x000fe40007f3e0ff */
[----:B------:R-:W-:Y:S01]  /*1a00*/  LEA.HI.X.SX32 R29, R95, R102, 0x2, P2 ;  /* 0x000000665f1d7211 */ /* 0x000fe200010f16ff */
[----:B------:R1:W-:Y:S01]  /*1a10*/  LDGSTS.E [R132], [R78.64], P6 ;  /* 0x000000004e847fae */ /* 0x0003e2000b121846 */
[----:B------:R-:W-:Y:S02]  /*1a20*/  IADD3 R32, P2, R147, R76, RZ ;  /* 0x0000004c93207210 */ /* 0x000fe40007f5e0ff */
[----:B------:R-:W-:-:S02]  /*1a30*/  LEA.HI.X.SX32 R15, R96, R102, 0x2, P1 ;  /* 0x00000066600f7211 */ /* 0x000fc400008f16ff */
[----:B------:R-:W-:Y:S02]  /*1a40*/  IADD3 R30, P1, R149, R76, RZ ;  /* 0x0000004c951e7210 */ /* 0x000fe40007f3e0ff */
[----:B------:R-:W-:Y:S01]  /*1a50*/  LEA.HI.X.SX32 R33, R93, R102, 0x2, P2 ;  /* 0x000000665d217211 */ /* 0x000fe200010f16ff */
[----:B------:R2:W-:Y:S01]  /*1a60*/  LDGSTS.E [R132+0x400], [R14.64], P5 ;  /* 0x004000000e847fae */ /* 0x0005e2000a921846 */
[----:B------:R-:W-:Y:S02]  /*1a70*/  IADD3 R36, P2, R143, R76, RZ ;  /* 0x0000004c8f247210 */ /* 0x000fe40007f5e0ff */
[----:B------:R-:W-:Y:S01]  /*1a80*/  LEA.HI.X.SX32 R31, R94, R102, 0x2, P1 ;  /* 0x000000665e1f7211 */ /* 0x000fe200008f16ff */
[----:B-1----:R-:W-:Y:S01]  /*1a90*/  IMAD.WIDE R78, R129, 0x4, R78 ;  /* 0x00000004814e7825 */ /* 0x002fe200078e024e */
[----:B------:R-:W-:Y:S02]  /*1aa0*/  IADD3 R34, P1, R145, R76, RZ ;  /* 0x0000004c91227210 */ /* 0x000fe40007f3e0ff */
[----:B------:R-:W-:Y:S01]  /*1ab0*/  LEA.HI.X.SX32 R37, R91, R102, 0x2, P2 ;  /* 0x000000665b257211 */ /* 0x000fe200010f16ff */
[----:B------:R1:W-:Y:S01]  /*1ac0*/  LDGSTS.E [R132+0x800], [R30.64], P4 ;  /* 0x008000001e847fae */ /* 0x0003e2000a121846 */
[----:B------:R-:W-:-:S02]  /*1ad0*/  IADD3 R40, P2, R141, R76, RZ ;  /* 0x0000004c8d287210 */ /* 0x000fc40007f5e0ff */
[----:B------:R-:W-:Y:S01]  /*1ae0*/  LEA.HI.X.SX32 R35, R92, R102, 0x2, P1 ;  /* 0x000000665c237211 */ /* 0x000fe200008f16ff */
[----:B--2---:R-:W-:Y:S01]  /*1af0*/  IMAD.WIDE R14, R129, 0x4, R14 ;  /* 0x00000004810e7825 */ /* 0x004fe200078e020e */
[----:B------:R-:W-:Y:S02]  /*1b00*/  LEA R38, P1, R17, R72, 0x2 ;  /* 0x0000004811267211 */ /* 0x000fe400078210ff */
[----:B------:R-:W-:Y:S02]  /*1b10*/  LEA.HI.X.SX32 R41, R90, R102, 0x2, P2 ;  /* 0x000000665a297211 */ /* 0x000fe400010f16ff */
[----:B------:R-:W-:Y:S02]  /*1b20*/  LEA R44, P2, R19, R72, 0x2 ;  /* 0x00000048132c7211 */ /* 0x000fe400078410ff */
[----:B------:R-:W-:Y:S01]  /*1b30*/  IADD3 R42, P3, R139, R76, RZ ;  /* 0x0000004c8b2a7210 */ /* 0x000fe20007f7e0ff */
[----:B-1----:R-:W-:Y:S01]  /*1b40*/  IMAD.WIDE R30, R129, 0x4, R30 ;  /* 0x00000004811e7825 */ /* 0x002fe200078e021e */
[----:B------:R-:W-:-:S02]  /*1b50*/  LEA.HI.X.SX32 R39, R17, R74, 0x2, P1 ;  /* 0x0000004a11277211 */ /* 0x000fc400008f16ff */
[----:B------:R-:W-:Y:S02]  /*1b60*/  LEA R46, P1, R20, R72, 0x2 ;  /* 0x00000048142e7211 */ /* 0x000fe400078210ff */
[----:B------:R-:W-:Y:S02]  /*1b70*/  LEA.HI.X.SX32 R45, R19, R74, 0x2, P2 ;  /* 0x0000004a132d7211 */ /* 0x000fe400010f16ff */
[----:B------:R-:W-:Y:S02]  /*1b80*/  LEA.HI.X.SX32 R43, R89, R102, 0x2, P3 ;  /* 0x00000066592b7211 */ /* 0x000fe400018f16ff */
[-C--:B------:R-:W-:Y:S02]  /*1b90*/  LEA R50, P2, R22, R72.reuse, 0x2 ;  /* 0x0000004816327211 */ /* 0x080fe400078410ff */
[----:B------:R-:W-:Y:S02]  /*1ba0*/  LEA R48, P3, R21, R72, 0x2 ;  /* 0x0000004815307211 */ /* 0x000fe400078610ff */
[----:B------:R-:W-:-:S02]  /*1bb0*/  LEA.HI.X.SX32 R47, R20, R74, 0x2, P1 ;  /* 0x0000004a142f7211 */ /* 0x000fc400008f16ff */
[----:B------:R-:W-:Y:S02]  /*1bc0*/  LEA R52, P1, R23, R72, 0x2 ;  /* 0x0000004817347211 */ /* 0x000fe400078210ff */
[-C--:B------:R-:W-:Y:S02]  /*1bd0*/  LEA.HI.X.SX32 R51, R22, R74.reuse, 0x2, P2 ;  /* 0x0000004a16337211 */ /* 0x080fe400010f16ff */
        /* <DEDUP_REMOVED lines=19> */
[----:B------:R-:W-:Y:S02]  /*1d10*/  LEA R72, P2, R85, R72, 0x2 ;  /* 0x0000004855487211 */ /* 0x000fe400078410ff */
[----:B------:R-:W-:Y:S02]  /*1d20*/  ISETP.GE.AND P3, PT, R152, c[0x0][0x180], PT ;  /* 0x0000600098007a0c */ /* 0x000fe40003f66270 */
[----:B------:R-:W-:-:S02]  /*1d30*/  LEA.HI.X.SX32 R71, R84, R74, 0x2, P1 ;  /* 0x0000004a54477211 */ /* 0x000fc400008f16ff */
[----:B------:R-:W-:Y:S02]  /*1d40*/  ISETP.GE.AND P1, PT, R148, c[0x0][0x180], PT ;  /* 0x0000600094007a0c */ /* 0x000fe40003f26270 */
[----:B------:R-:W-:Y:S02]  /*1d50*/  LEA.HI.X.SX32 R73, R85, R74, 0x2, P2 ;  /* 0x0000004a55497211 */ /* 0x000fe400010f16ff */
[----:B------:R-:W-:Y:S02]  /*1d60*/  ISETP.GE.AND P2, PT, R144, c[0x0][0x180], PT ;  /* 0x0000600090007a0c */ /* 0x000fe40003f46270 */
[----:B------:R-:W-:Y:S02]  /*1d70*/  SEL R77, R99, RZ, !P3 ;  /* 0x000000ff634d7207 */ /* 0x000fe40005800000 */
[----:B------:R-:W-:Y:S02]  /*1d80*/  IADD3 R74, P3, R137, R76, RZ ;  /* 0x0000004c894a7210 */ /* 0x000fe40007f7e0ff */
[----:B------:R-:W-:-:S02]  /*1d90*/  SEL R101, R99, RZ, !P1 ;  /* 0x000000ff63657207 */ /* 0x000fc40004800000 */
[----:B------:R-:W-:Y:S02]  /*1da0*/  IADD3 R76, P1, R135, R76, RZ ;  /* 0x0000004c874c7210 */ /* 0x000fe40007f3e0ff */
[----:B------:R-:W-:Y:S02]  /*1db0*/  SEL R103, R99, RZ, !P2 ;  /* 0x000000ff63677207 */ /* 0x000fe40005000000 */
[----:B------:R-:W-:Y:S02]  /*1dc0*/  LEA.HI.X.SX32 R75, R88, R102, 0x2, P3 ;  /* 0x00000066584b7211 */ /* 0x000fe400018f16ff */
[----:B------:R-:W-:Y:S02]  /*1dd0*/  ISETP.NE.U32.AND P2, PT, R77, RZ, PT ;  /* 0x000000ff4d00720c */ /* 0x000fe40003f45070 */
[----:B------:R-:W-:Y:S02]  /*1de0*/  ISETP.NE.U32.AND P3, PT, R101, RZ, PT ;  /* 0x000000ff6500720c */ /* 0x000fe40003f65070 */
[----:B------:R-:W-:-:S02]  /*1df0*/  ISETP.GE.AND P6, PT, R140, c[0x0][0x180], PT ;  /* 0x000060008c007a0c */ /* 0x000fc40003fc6270 */
[----:B------:R-:W-:Y:S02]  /*1e00*/  LEA.HI.X.SX32 R77, R87, R102, 0x2, P1 ;  /* 0x00000066574d7211 */ /* 0x000fe400008f16ff */
[----:B------:R-:W-:Y:S02]  /*1e10*/  ISETP.NE.U32.AND P1, PT, R103, RZ, PT ;  /* 0x000000ff6700720c */ /* 0x000fe40003f25070 */
[----:B------:R-:W-:Y:S02]  /*1e20*/  ISETP.GE.AND P5, PT, R136, c[0x0][0x180], PT ;  /* 0x0000600088007a0c */ /* 0x000fe40003fa6270 */
[C---:B------:R-:W-:Y:S01]  /*1e30*/  SEL R101, R99.reuse, RZ, !P6 ;  /* 0x000000ff63657207 */ /* 0x040fe20007000000 */
[----:B------:R1:W-:Y:S01]  /*1e40*/  LDGSTS.E [R132+0xc00], [R34.64], P2 ;  /* 0x00c0000022847fae */ /* 0x0003e20009121846 */
[----:B------:R-:W-:Y:S02]  /*1e50*/  ISETP.GE.AND P6, PT, R160, c[0x0][0x180], PT ;  /* 0x00006000a0007a0c */ /* 0x000fe40003fc6270 */
[----:B------:R-:W-:Y:S01]  /*1e60*/  SEL R102, R99, RZ, !P5 ;  /* 0x000000ff63667207 */ /* 0x000fe20006800000 */
[----:B------:R2:W-:Y:S01]  /*1e70*/  LDGSTS.E [R132+0x1000], [R40.64], P3 ;  /* 0x0100000028847fae */ /* 0x0005e20009921846 */
[----:B------:R-:W-:-:S02]  /*1e80*/  ISETP.GE.AND P4, PT, R158, c[0x0][0x180], PT ;  /* 0x000060009e007a0c */ /* 0x000fc40003f86270 */
[----:B------:R-:W-:Y:S01]  /*1e90*/  ISETP.NE.U32.AND P5, PT, R101, RZ, PT ;  /* 0x000000ff6500720c */ /* 0x000fe20003fa5070 */
[----:B------:R3:W-:Y:S01]  /*1ea0*/  LDGSTS.E [R132+0x1400], [R74.64], P1 ;  /* 0x014000004a847fae */ /* 0x0007e20008921846 */
[----:B------:R-:W-:Y:S02]  /*1eb0*/  SEL R101, R99, RZ, !P6 ;  /* 0x000000ff63657207 */ /* 0x000fe40007000000 */
[----:B------:R-:W-:Y:S01]  /*1ec0*/  ISETP.NE.U32.AND P6, PT, R102, RZ, PT ;  /* 0x000000ff6600720c */ /* 0x000fe20003fc5070 */
[----:B-1----:R-:W-:Y:S01]  /*1ed0*/  IMAD.WIDE R34, R129, 0x4, R34 ;  /* 0x0000000481227825 */ /* 0x002fe200078e0222 */
[----:B------:R-:W-:Y:S02]  /*1ee0*/  SEL R102, R99, RZ, !P4 ;  /* 0x000000ff63667207 */ /* 0x000fe40006000000 */
[----:B------:R-:W-:Y:S01]  /*1ef0*/  ISETP.NE.U32.AND P2, PT, R101, RZ, PT ;  /* 0x000000ff6500720c */ /* 0x000fe20003f45070 */
[----:B--2---:R-:W-:Y:S01]  /*1f00*/  IMAD.WIDE R40, R129, 0x4, R40 ;  /* 0x0000000481287825 */ /* 0x004fe200078e0228 */
[----:B------:R-:W-:-:S02]  /*1f10*/  ISETP.GE.AND P3, PT, R154, c[0x0][0x180], PT ;  /* 0x000060009a007a0c */ /* 0x000fc40003f66270 */
[----:B------:R-:W-:Y:S01]  /*1f20*/  ISETP.NE.U32.AND P4, PT, R102, RZ, PT ;  /* 0x000000ff6600720c */ /* 0x000fe20003f85070 */
[----:B------:R1:W-:Y:S01]  /*1f30*/  LDGSTS.E [R132+0x1800], [R10.64], P5 ;  /* 0x018000000a847fae */ /* 0x0003e2000a921846 */
[----:B------:R-:W-:Y:S01]  /*1f40*/  ISETP.GE.AND P1, PT, R150, c[0x0][0x180], PT ;  /* 0x0000600096007a0c */ /* 0x000fe20003f26270 */
[----:B---3--:R-:W-:Y:S01]  /*1f50*/  IMAD.WIDE R74, R129, 0x4, R74 ;  /* 0x00000004814a7825 */ /* 0x008fe200078e024a */
[C---:B------:R-:W-:Y:S01]  /*1f60*/  SEL R101, R99.reuse, RZ, !P3 ;  /* 0x000000ff63657207 */ /* 0x040fe20005800000 */
[----:B------:R2:W-:Y:S01]  /*1f70*/  LDGSTS.E [R132+0x1c00], [R8.64], P6 ;  /* 0x01c0000008847fae */ /* 0x0005e2000b121846 */
[----:B------:R-:W-:Y:S02]  /*1f80*/  ISETP.GE.AND P3, PT, R146, c[0x0][0x180], PT ;  /* 0x0000600092007a0c */ /* 0x000fe40003f66270 */
[----:B------:R-:W-:Y:S01]  /*1f90*/  SEL R102, R99, RZ, !P1 ;  /* 0x000000ff63667207 */ /* 0x000fe20004800000 */
[----:B------:R3:W-:Y:S01]  /*1fa0*/  LDGSTS.E [R130+0x200], [R12.64], P2 ;  /* 0x002000000c827fae */ /* 0x0007e20009121846 */
[----:B------:R-:W-:-:S02]  /*1fb0*/  ISETP.NE.U32.AND P1, PT, R101, RZ, PT ;  /* 0x000000ff6500720c */ /* 0x000fc40003f25070 */
[----:B------:R-:W-:Y:S01]  /*1fc0*/  SEL R101, R99, RZ, !P3 ;  /* 0x000000ff63657207 */ /* 0x000fe20005800000 */
[----:B------:R4:W-:Y:S01]  /*1fd0*/  LDGSTS.E [R130+0x600], [R28.64], P4 ;  /* 0x006000001c827fae */ /* 0x0009e2000a121846 */
[----:B------:R-:W-:Y:S01]  /*1fe0*/  ISETP.NE.U32.AND P3, PT, R102, RZ, PT ;  /* 0x000000ff6600720c */ /* 0x000fe20003f65070 */
[C---:B-1----:R-:W-:Y:S01]  /*1ff0*/  IMAD.WIDE R10, R129.reuse, 0x4, R10 ;  /* 0x00000004810a7825 */ /* 0x042fe200078e020a */
[----:B------:R-:W-:Y:S02]  /*2000*/  ISETP.GE.AND P5, PT, R142, c[0x0][0x180], PT ;  /* 0x000060008e007a0c */ /* 0x000fe40003fa6270 */
[----:B------:R-:W-:Y:S01]  /*2010*/  ISETP.GE.AND P2, PT, R138, c[0x0][0x180], PT ;  /* 0x000060008a007a0c */ /* 0x000fe20003f46270 */
[----:B--2---:R-:W-:Y:S01]  /*2020*/  IMAD.WIDE R8, R129, 0x4, R8 ;  /* 0x0000000481087825 */ /* 0x004fe200078e0208 */
[----:B------:R-:W-:Y:S02]  /*2030*/  SEL R102, R99, RZ, !P5 ;  /* 0x000000ff63667207 */ /* 0x000fe40006800000 */
[----:B------:R-:W-:Y:S01]  /*2040*/  ISETP.NE.U32.AND P5, PT, R101, RZ, PT ;  /* 0x000000ff6500720c */ /* 0x000fe20003fa5070 */
[----:B------:R1:W-:Y:S01]  /*2050*/  LDGSTS.E [R130+0xa00], [R32.64], P1 ;  /* 0x00a0000020827fae */ /* 0x0003e20008921846 */
[----:B------:R-:W-:Y:S01]  /*2060*/  ISETP.GE.AND P4, PT, R134, c[0x0][0x180], PT ;  /* 0x0000600086007a0c */ /* 0x000fe20003f86270 */
[----:B---3--:R-:W-:Y:S01]  /*2070*/  IMAD.WIDE R12, R129, 0x4, R12 ;  /* 0x00000004810c7825 */ /* 0x008fe200078e020c */
[----:B------:R-:W-:Y:S01]  /*2080*/  SEL R101, R99, RZ, !P2 ;  /* 0x000000ff63657207 */ /* 0x000fe20005000000 */
[----:B------:R2:W-:Y:S01]  /*2090*/  LDGSTS.E [R130+0xe00], [R36.64], P3 ;  /* 0x00e0000024827fae */ /* 0x0005e20009921846 */
[----:B------:R-:W-:Y:S01]  /*20a0*/  ISETP.GE.AND P2, PT, R133, c[0x0][0x180], PT ;  /* 0x0000600085007a0c */ /* 0x000fe20003f46270 */
[----:B----4-:R-:W-:Y:S01]  /*20b0*/  IMAD.WIDE R28, R129, 0x4, R28 ;  /* 0x00000004811c7825 */ /* 0x010fe200078e021c */
[----:B------:R-:W-:-:S02]  /*20c0*/  ISETP.NE.U32.AND P6, PT, R102, RZ, PT ;  /* 0x000000ff6600720c */ /* 0x000fc40003fc5070 */
[----:B------:R-:W-:Y:S02]  /*20d0*/  SEL R102, R99, RZ, !P4 ;  /* 0x000000ff63667207 */ /* 0x000fe40006000000 */
[----:B------:R-:W-:Y:S01]  /*20e0*/  ISETP.GE.AND P1, PT, R161, UR4, PT ;  /* 0x00000004a1007c0c */ /* 0x000fe2000bf26270 */
[----:B------:R3:W-:Y:S01]  /*20f0*/  LDGSTS.E [R130+0x1200], [R42.64], P5 ;  /* 0x012000002a827fae */ /* 0x0007e2000a921846 */
[----:B------:R-:W-:Y:S01]  /*2100*/  SEL R99, R99, RZ, !P2 ;  /* 0x000000ff63637207 */ /* 0x000fe20005000000 */
[----:B-1----:R-:W-:Y:S01]  /*2110*/  IMAD.WIDE R32, R129, 0x4, R32 ;  /* 0x0000000481207825 */ /* 0x002fe200078e0220 */
[----:B------:R-:W-:Y:S02]  /*2120*/  ISETP.NE.U32.AND P4, PT, R101, RZ, PT ;  /* 0x000000ff6500720c */ /* 0x000fe40003f85070 */
[----:B------:R-:W-:Y:S01]  /*2130*/  ISETP.NE.U32.AND P3, PT, R102, RZ, PT ;  /* 0x000000ff6600720c */ /* 0x000fe20003f65070 */
[----:B--2---:R-:W-:Y:S01]  /*2140*/  IMAD.WIDE R36, R129, 0x4, R36 ;  /* 0x0000000481247825 */ /* 0x004fe200078e0224 */
[----:B------:R-:W-:Y:S01]  /*2150*/  SEL R101, RZ, 0x4, P1 ;  /* 0x00000004ff657807 */ /* 0x000fe20000800000 */
[----:B------:R1:W-:Y:S01]  /*2160*/  LDGSTS.E [R130+0x1600], [R76.64], P6 ;  /* 0x016000004c827fae */ /* 0x0003e2000b121846 */
[----:B------:R-:W-:-:S02]  /*2170*/  ISETP.NE.U32.AND P1, PT, R99, RZ, PT ;  /* 0x000000ff6300720c */ /* 0x000fc40003f25070 */
[----:B------:R-:W-:Y:S01]  /*2180*/  ISETP.GT.AND P2, PT, R16, 0x3f, PT ;  /* 0x0000003f1000780c */ /* 0x000fe20003f44270 */
[----:B---3--:R-:W-:Y:S01]  /*2190*/  IMAD.WIDE R42, R129, 0x4, R42 ;  /* 0x00000004812a7825 */ /* 0x008fe200078e022a */
[----:B------:R-:W-:Y:S02]  /*21a0*/  ISETP.GE.AND P6, PT, R159, UR4, PT ;  /* 0x000000049f007c0c */ /* 0x000fe4000bfc6270 */
[----:B------:R-:W-:Y:S01]  /*21b0*/  SEL R101, R101, RZ, P2 ;  /* 0x000000ff65657207 */ /* 0x000fe20001000000 */
[----:B------:R2:W-:Y:S01]  /*21c0*/  LDGSTS.E [R130+0x1a00], [R6.64], P4 ;  /* 0x01a0000006827fae */ /* 0x0005e2000a121846 */
[----:B------:R-:W-:Y:S02]  /*21d0*/  ISETP.GE.AND P4, PT, R156, UR4, PT ;  /* 0x000000049c007c0c */ /* 0x000fe4000bf86270 */
[----:B------:R-:W-:Y:S01]  /*21e0*/  ISETP.NE.U32.AND P5, PT, R101, RZ, PT ;  /* 0x000000ff6500720c */ /* 0x000fe20003fa5070 */
[----:B------:R3:W-:Y:S01]  /*21f0*/  LDGSTS.E [R130+0x1e00], [R4.64], P3 ;  /* 0x01e0000004827fae */ /* 0x0007e20009921846 */
[----:B------:R-:W-:Y:S01]  /*2200*/  ISETP.GE.AND P3, PT, R152, UR4, PT ;  /* 0x0000000498007c0c */ /* 0x000fe2000bf66270 */
[----:B-1----:R-:W-:Y:S01]  /*2210*/  IMAD.WIDE R76, R129, 0x4, R76 ;  /* 0x00000004814c7825 */ /* 0x002fe200078e024c */
[----:B------:R-:W-:Y:S01]  /*2220*/  SEL R101, RZ, 0x4, P4 ;  /* 0x00000004ff657807 */ /* 0x000fe20002000000 */
[----:B------:R-:W0:Y:S01]  /*2230*/  LDGDEPBAR ;  /* 0x00000000000079af */ /* 0x000e220000000000 */
[----:B------:R-:W-:-:S02]  /*2240*/  ISETP.GE.AND P4, PT, R144, UR4, PT ;  /* 0x0000000490007c0c */ /* 0x000fc4000bf86270 */
[----:B------:R-:W-:Y:S01]  /*2250*/  SEL R102, RZ, 0x4, P3 ;  /* 0x00000004ff667807 */ /* 0x000fe20001800000 */
[----:B------:R1:W-:Y:S01]  /*2260*/  LDGSTS.E [R128+0x4000], [R38.64], P1 ;  /* 0x0400000026807fae */ /* 0x0003e20008921846 */
[----:B------:R-:W-:Y:S01]  /*2270*/  ISETP.GE.AND P3, PT, R140, UR4, PT ;  /* 0x000000048c007c0c */ /* 0x000fe2000bf66270 */
[C---:B--2---:R-:W-:Y:S01]  /*2280*/  IMAD.WIDE R6, R129.reuse, 0x4, R6 ;  /* 0x0000000481067825 */ /* 0x044fe200078e0206 */
[----:B------:R-:W-:Y:S01]  /*2290*/  SEL R99, RZ, 0x4, P6 ;  /* 0x00000004ff637807 */ /* 0x000fe20003000000 */
[----:B------:R2:W-:Y:S01]  /*22a0*/  LDGSTS.E [R128+0x4400], [R46.64], P1 ;  /* 0x044000002e807fae */ /* 0x0005e20008921846 */
[----:B------:R-:W-:Y:S01]  /*22b0*/  ISETP.GE.AND P6, PT, R148, UR4, PT ;  /* 0x0000000494007c0c */ /* 0x000fe2000bfc6270 */
[----:B---3--:R-:W-:Y:S01]  /*22c0*/  IMAD.WIDE R4, R129, 0x4, R4 ;  /* 0x0000000481047825 */ /* 0x008fe200078e0204 */
[----:B------:R-:W-:Y:S01]  /*22d0*/  SEL R104, RZ, 0x4, P4 ;  /* 0x00000004ff687807 */ /* 0x000fe20002000000 */
[----:B------:R3:W-:Y:S01]  /*22e0*/  LDGSTS.E [R128+0x4800], [R50.64], P1 ;  /* 0x0480000032807fae */ /* 0x0007e20008921846 */
[----:B------:R-:W-:-:S02]  /*22f0*/  ISETP.GE.AND P4, PT, R160, UR4, PT ;  /* 0x00000004a0007c0c */ /* 0x000fc4000bf86270 */
[----:B------:R-:W-:Y:S01]  /*2300*/  SEL R105, RZ, 0x4, P3 ;  /* 0x00000004ff697807 */ /* 0x000fe20001800000 */
[----:B------:R4:W-:Y:S01]  /*2310*/  LDGSTS.E [R128+0x4c00], [R54.64], P1 ;  /* 0x04c0000036807fae */ /* 0x0009e20008921846 */
[----:B------:R-:W-:Y:S02]  /*2320*/  ISETP.GE.AND P3, PT, R158, UR4, PT ;  /* 0x000000049e007c0c */ /* 0x000fe4000bf66270 */
[----:B------:R-:W-:Y:S01]  /*2330*/  SEL R103, RZ, 0x4, P6 ;  /* 0x00000004ff677807 */ /* 0x000fe20003000000 */
[----:B------:R5:W-:Y:S01]  /*2340*/  LDGSTS.E [R128+0x5000], [R58.64], P1 ;  /* 0x050000003a807fae */ /* 0x000be20008921846 */
[----:B------:R-:W-:Y:S02]  /*2350*/  ISETP.GE.AND P6, PT, R136, UR4, PT ;  /* 0x0000000488007c0c */ /* 0x000fe4000bfc6270 */
[----:B------:R-:W-:Y:S01]  /*2360*/  SEL R107, RZ, 0x4, P4 ;  /* 0x00000004ff6b7807 */ /* 0x000fe20002000000 */
[----:B------:R1:W-:Y:S01]  /*2370*/  LDGSTS.E [R128+0x5400], [R62.64], P1 ;  /* 0x054000003e807fae */ /* 0x0003e20008921846 */
[----:B------:R-:W-:-:S02]  /*2380*/  SEL R99, R99, RZ, P2 ;  /* 0x000000ff63637207 */ /* 0x000fc40001000000 */
[----:B------:R-:W-:Y:S01]  /*2390*/  ISETP.GE.AND P4, PT, R154, UR4, PT ;  /* 0x000000049a007c0c */ /* 0x000fe2000bf86270 */
[----:B------:R1:W-:Y:S01]  /*23a0*/  LDGSTS.E [R128+0x5800], [R66.64], P1 ;  /* 0x0580000042807fae */ /* 0x0003e20008921846 */
[----:B------:R-:W-:Y:S02]  /*23b0*/  SEL R108, RZ, 0x4, P3 ;  /* 0x00000004ff6c7807 */ /* 0x000fe40001800000 */
[----:B------:R-:W-:Y:S01]  /*23c0*/  SEL R101, R101, RZ, P2 ;  /* 0x000000ff65657207 */ /* 0x000fe20001000000 */
[----:B------:R1:W-:Y:S01]  /*23d0*/  LDGSTS.E [R128+0x5c00], [R70.64], P1 ;  /* 0x05c0000046807fae */ /* 0x0003e20008921846 */
[----:B------:R-:W-:Y:S02]  /*23e0*/  ISETP.GE.AND P3, PT, R150, UR4, PT ;  /* 0x0000000496007c0c */ /* 0x000fe4000bf66270 */
[----:B------:R-:W-:Y:S01]  /*23f0*/  SEL R102, R102, RZ, P2 ;  /* 0x000000ff66667207 */ /* 0x000fe20001000000 */
[----:B------:R1:W-:Y:S01]  /*2400*/  LDGSTS.E [R126+0x4200], [R44.64], P1 ;  /* 0x042000002c7e7fae */ /* 0x0003e20008921846 */
[----:B------:R-:W-:-:S02]  /*2410*/  SEL R106, RZ, 0x4, P6 ;  /* 0x00000004ff6a7807 */ /* 0x000fc40003000000 */
[----:B------:R-:W-:Y:S01]  /*2420*/  SEL R103, R103, RZ, P2 ;  /* 0x000000ff67677207 */ /* 0x000fe20001000000 */
[----:B------:R1:W-:Y:S01]  /*2430*/  LDGSTS.E [R126+0x4600], [R48.64], P1 ;  /* 0x04600000307e7fae */ /* 0x0003e20008921846 */
[----:B------:R-:W-:Y:S02]  /*2440*/  ISETP.NE.U32.AND P6, PT, R99, RZ, PT ;  /* 0x000000ff6300720c */ /* 0x000fe40003fc5070 */
[----:B------:R-:W-:Y:S01]  /*2450*/  SEL R109, RZ, 0x4, P4 ;  /* 0x00000004ff6d7807 */ /* 0x000fe20002000000 */
[----:B------:R1:W-:Y:S01]  /*2460*/  LDGSTS.E [R126+0x4a00], [R52.64], P1 ;  /* 0x04a00000347e7fae */ /* 0x0003e20008921846 */
[----:B------:R-:W-:Y:S02]  /*2470*/  ISETP.NE.U32.AND P4, PT, R101, RZ, PT ;  /* 0x000000ff6500720c */ /* 0x000fe40003f85070 */
[----:B------:R-:W-:Y:S01]  /*2480*/  SEL R99, RZ, 0x4, P3 ;  /* 0x00000004ff637807 */ /* 0x000fe20001800000 */
[----:B------:R1:W-:Y:S01]  /*2490*/  LDGSTS.E [R126+0x4e00], [R56.64], P1 ;  /* 0x04e00000387e7fae */ /* 0x0003e20008921846 */
[----:B------:R-:W-:-:S02]  /*24a0*/  ISETP.NE.U32.AND P3, PT, R102, RZ, PT ;  /* 0x000000ff6600720c */ /* 0x000fc40003f65070 */
[----:B------:R-:W-:Y:S01]  /*24b0*/  SEL R104, R104, RZ, P2 ;  /* 0x000000ff68687207 */ /* 0x000fe20001000000 */
[----:B------:R1:W-:Y:S01]  /*24c0*/  LDGSTS.E [R126+0x5200], [R60.64], P1 ;  /* 0x052000003c7e7fae */ /* 0x0003e20008921846 */
[----:B------:R-:W-:Y:S02]  /*24d0*/  SEL R105, R105, RZ, P2 ;  /* 0x000000ff69697207 */ /* 0x000fe40001000000 */
[----:B------:R-:W-:Y:S01]  /*24e0*/  SEL R106, R106, RZ, P2 ;  /* 0x000000ff6a6a7207 */ /* 0x000fe20001000000 */
[----:B------:R1:W-:Y:S01]  /*24f0*/  LDGSTS.E [R126+0x5600], [R64.64], P1 ;  /* 0x05600000407e7fae */ /* 0x0003e20008921846 */
[----:B------:R-:W-:Y:S02]  /*2500*/  SEL R107, R107, RZ, P2 ;  /* 0x000000ff6b6b7207 */ /* 0x000fe40001000000 */
[----:B------:R-:W-:Y:S01]  /*2510*/  SEL R108, R108, RZ, P2 ;  /* 0x000000ff6c6c7207 */ /* 0x000fe20001000000 */
[----:B------:R1:W-:Y:S01]  /*2520*/  LDGSTS.E [R126+0x5a00], [R68.64], P1 ;  /* 0x05a00000447e7fae */ /* 0x0003e20008921846 */
[----:B------:R-:W-:-:S02]  /*2530*/  SEL R109, R109, RZ, P2 ;  /* 0x000000ff6d6d7207 */ /* 0x000fc40001000000 */
[----:B------:R-:W-:Y:S01]  /*2540*/  SEL R99, R99, RZ, P2 ;  /* 0x000000ff63637207 */ /* 0x000fe20001000000 */
[----:B------:R1:W-:Y:S01]  /*2550*/  LDGSTS.E [R126+0x5e00], [R72.64], P1 ;  /* 0x05e00000487e7fae */ /* 0x0003e20008921846 */
[----:B------:R-:W-:-:S03]  /*2560*/  ISETP.NE.U32.AND P1, PT, R103, RZ, PT ;  /* 0x000000ff6700720c */ /* 0x000fc60003f25070 */
[----:B------:R-:W0:Y:S04]  /*2570*/  LDGDEPBAR ;  /* 0x00000000000079af */ /* 0x000e280000000000 */
[----:B------:R-:W-:Y:S06]  /*2580*/  BAR.SYNC.DEFER_BLOCKING 0x0 ;  /* 0x0000000000007b1d */ /* 0x000fec0000010000 */
[----:B------:R-:W-:Y:S01]  /*2590*/  @!PT LDS RZ, [RZ] ;  /* 0x00000000fffff984 */ /* 0x000fe20000000800 */
[----:B------:R-:W-:Y:S01]  /*25a0*/  @!PT LDS RZ, [RZ] ;  /* 0x00000000fffff984 */ /* 0x000fe20000000800 */
[----:B------:R-:W-:Y:S01]  /*25b0*/  @!PT LDS RZ, [RZ] ;  /* 0x00000000fffff984 */ /* 0x000fe20000000800 */
[----:B------:R1:W-:Y:S01]  /*25c0*/  LDGSTS.E [R132+0x2000], [R78.64], P5 ;  /* 0x020000004e847fae */ /* 0x0003e2000a921846 */
[----:B------:R-:W-:-:S03]  /*25d0*/  ISETP.NE.U32.AND P5, PT, R104, RZ, PT ;  /* 0x000000ff6800720c */ /* 0x000fc60003fa5070 */
        /* <DEDUP_REMOVED lines=13> */
[----:B------:R-:W-:-:S03]  /*26b0*/  ISETP.GE.AND P4, PT, R146, UR4, PT ;  /* 0x0000000492007c0c */ /* 0x000fc6000bf86270 */
[----:B------:R3:W-:Y:S01]  /*26c0*/  LDGSTS.E [R130+0x2200], [R12.64], P3 ;  /* 0x022000000c827fae */ /* 0x0007e20009921846 */
[----:B-1----:R-:W-:Y:S02]  /*26d0*/  SEL R14, RZ, 0x4, P4 ;  /* 0x00000004ff0e7807 */ /* 0x002fe40002000000 */
[----:B------:R-:W-:Y:S01]  /*26e0*/  ISETP.GE.AND P4, PT, R138, UR4, PT ;  /* 0x000000048a007c0c */ /* 0x000fe2000bf86270 */
[----:B------:R1:W-:Y:S01]  /*26f0*/  LDGSTS.E [R130+0x2600], [R28.64], P1 ;  /* 0x026000001c827fae */ /* 0x0003e20008921846 */
[----:B------:R-:W-:Y:S02]  /*2700*/  ISETP.GE.AND P1, PT, R142, UR4, PT ;  /* 0x000000048e007c0c */ /* 0x000fe4000bf26270 */
[----:B------:R-:W-:Y:S01]  /*2710*/  ISETP.GE.AND P3, PT, R133, UR4, PT ;  /* 0x0000000485007c0c */ /* 0x000fe2000bf66270 */
[----:B------:R3:W-:Y:S01]  /*2720*/  LDGSTS.E [R130+0x2a00], [R32.64], P5 ;  /* 0x02a0000020827fae */ /* 0x0007e2000a921846 */
[----:B--2---:R-:W-:Y:S02]  /*2730*/  SEL R10, RZ, 0x4, P1 ;  /* 0x00000004ff0a7807 */ /* 0x004fe40000800000 */
[----:B------:R-:W-:Y:S01]  /*2740*/  ISETP.GE.AND P1, PT, R134, UR4, PT ;  /* 0x0000000486007c0c */ /* 0x000fe2000bf26270 */
[----:B------:R2:W-:Y:S01]  /*2750*/  LDGSTS.E [R130+0x2e00], [R36.64], P6 ;  /* 0x02e0000024827fae */ /* 0x0005e2000b121846 */
[----:B------:R-:W-:-:S02]  /*2760*/  SEL R8, RZ, 0x4, P4 ;  /* 0x00000004ff087807 */ /* 0x000fc40002000000 */
[----:B------:R-:W-:Y:S01]  /*2770*/  SEL R9, RZ, 0x4, P1 ;  /* 0x00000004ff097807 */ /* 0x000fe20000800000 */
[----:B-1----:R-:W-:Y:S01]  /*2780*/  IMAD.MOV.U32 R29, RZ, RZ, c[0x0][0x18c] ;  /* 0x00006300ff1d7624 */ /* 0x002fe200078e00ff */
[----:B------:R-:W-:Y:S02]  /*2790*/  SEL R14, R14, RZ, P2 ;  /* 0x000000ff0e0e7207 */ /* 0x000fe40001000000 */
[----:B------:R-:W-:Y:S01]  /*27a0*/  SEL R10, R10, RZ, P2 ;  /* 0x000000ff0a0a7207 */ /* 0x000fe20001000000 */
[----:B------:R-:W-:Y:S01]  /*27b0*/  IMAD.SHL.U32 R29, R29, 0x20, RZ ;  /* 0x000000201d1d7824 */ /* 0x000fe200078e00ff */
[----:B------:R-:W-:Y:S02]  /*27c0*/  SEL R11, RZ, 0x4, P3 ;  /* 0x00000004ff0b7807 */ /* 0x000fe40001800000 */
[----:B------:R-:W-:Y:S01]  /*27d0*/  SEL R8, R8, RZ, P2 ;  /* 0x000000ff08087207 */ /* 0x000fe20001000000 */
[----:B------:R-:W-:Y:S01]  /*27e0*/  IMAD.WIDE R38, R29, 0x4, R38 ;  /* 0x000000041d267825 */ /* 0x000fe200078e0226 */
[----:B------:R-:W-:-:S02]  /*27f0*/  SEL R9, R9, RZ, P2 ;  /* 0x000000ff09097207 */ /* 0x000fc40001000000 */
[----:B------:R-:W-:Y:S01]  /*2800*/  ISETP.NE.U32.AND P4, PT, R14, RZ, PT ;  /* 0x000000ff0e00720c */ /* 0x000fe20003f85070 */
[----:B------:R-:W-:Y:S01]  /*2810*/  IMAD.WIDE R46, R29, 0x4, R46 ;  /* 0x000000041d2e7825 */ /* 0x000fe200078e022e */
[----:B------:R-:W-:Y:S02]  /*2820*/  ISETP.NE.U32.AND P1, PT, R10, RZ, PT ;  /* 0x000000ff0a00720c */ /* 0x000fe40003f25070 */
[----:B------:R-:W-:Y:S01]  /*2830*/  SEL R11, R11, RZ, P2 ;  /* 0x000000ff0b0b7207 */ /* 0x000fe20001000000 */
[----:B---3--:R-:W-:Y:S01]  /*2840*/  IMAD.WIDE R50, R29, 0x4, R50 ;  /* 0x000000041d327825 */ /* 0x008fe200078e0232 */
[----:B------:R-:W-:Y:S02]  /*2850*/  ISETP.NE.U32.AND P2, PT, R8, RZ, PT ;  /* 0x000000ff0800720c */ /* 0x000fe40003f45070 */
[----:B------:R-:W-:Y:S01]  /*2860*/  ISETP.NE.U32.AND P3, PT, R9, RZ, PT ;  /* 0x000000ff0900720c */ /* 0x000fe20003f65070 */
[----:B----4-:R-:W-:Y:S01]  /*2870*/  IMAD.WIDE R54, R29, 0x4, R54 ;  /* 0x000000041d367825 */ /* 0x010fe200078e0236 */
[----:B------:R-:W-:-:S03]  /*2880*/  ISETP.NE.U32.AND P5, PT, R11, RZ, PT ;  /* 0x000000ff0b00720c */ /* 0x000fc60003fa5070 */
[----:B------:R2:W-:Y:S01]  /*2890*/  LDGSTS.E [R130+0x3200], [R42.64], P4 ;  /* 0x032000002a827fae */ /* 0x0005e2000a121846 */
[----:B-----5:R-:W-:-:S03]  /*28a0*/  IMAD.WIDE R58, R29, 0x4, R58 ;  /* 0x000000041d3a7825 */ /* 0x020fc600078e023a */
[----:B------:R2:W-:Y:S01]  /*28b0*/  LDGSTS.E [R130+0x3600], [R76.64], P1 ;  /* 0x036000004c827fae */ /* 0x0005e20008921846 */
[----:B------:R-:W-:-:S03]  /*28c0*/  IMAD.WIDE R62, R29, 0x4, R62 ;  /* 0x000000041d3e7825 */ /* 0x000fc600078e023e */
[----:B------:R2:W-:Y:S01]  /*28d0*/  LDGSTS.E [R130+0x3a00], [R6.64], P2 ;  /* 0x03a0000006827fae */ /* 0x0005e20009121846 */
[----:B------:R-:W-:-:S03]  /*28e0*/  IMAD.WIDE R66, R29, 0x4, R66 ;  /* 0x000000041d427825 */ /* 0x000fc600078e0242 */
[----:B------:R2:W-:Y:S01]  /*28f0*/  LDGSTS.E [R130+0x3e00], [R4.64], P3 ;  /* 0x03e0000004827fae */ /* 0x0005e20009921846 */
[----:B------:R-:W-:-:S03]  /*2900*/  IMAD.WIDE R70, R29, 0x4, R70 ;  /* 0x000000041d467825 */ /* 0x000fc600078e0246 */
[----:B------:R-:W0:Y:S01]  /*2910*/  LDGDEPBAR ;  /* 0x00000000000079af */ /* 0x000e220000000000 */
[----:B------:R-:W-:-:S03]  /*2920*/  IMAD.WIDE R44, R29, 0x4, R44 ;  /* 0x000000041d2c7825 */ /* 0x000fc600078e022c */
[----:B------:R2:W-:Y:S01]  /*2930*/  LDGSTS.E [R128+0x6000], [R38.64], P5 ;  /* 0x0600000026807fae */ /* 0x0005e2000a921846 */
        /* <DEDUP_REMOVED lines=13> */
[----:B------:R2:W-:Y:S04]  /*2a10*/  LDGSTS.E [R128+0x7c00], [R70.64], P5 ;  /* 0x07c0000046807fae */ /* 0x0005e8000a921846 */
        /* <DEDUP_REMOVED lines=8> */
[----:B------:R-:W0:Y:S01]  /*2aa0*/  LDGDEPBAR ;  /* 0x00000000000079af */ /* 0x000e220000000000 */
[----:B------:R-:W-:Y:S05]  /*2ab0*/  @P0 BRA `(.L_x_0) ;  /* 0x0000012000000947 */ /* 0x000fea0003800000 */
[----:B------:R-:W-:Y:S01]  /*2ac0*/  IMAD.SHL.U32 R116, R113, 0x20, RZ ;  /* 0x0000002071747824 */ /* 0x000fe200078e00ff */
[----:B--2---:R-:W-:Y:S01]  /*2ad0*/  CS2R R64, SRZ ;  /* 0x0000000000407805 */ /* 0x004fe2000001ff00 */
[----:B------:R-:W-:Y:S01]  /*2ae0*/  CS2R R66, SRZ ;  /* 0x0000000000427805 */ /* 0x000fe2000001ff00 */
        /* <DEDUP_REMOVED lines=14> */
[----:B------:R-:W-:Y:S05]  /*2bd0*/  BRA `(.L_x_1) ;  /* 0x00001c6000007947 */ /* 0x000fea0003800000 */
.L_x_0:
[----:B------:R-:W-:Y:S01]  /*2be0*/  IMAD.SHL.U32 R110, R29, 0x8, RZ ;  /* 0x000000081d6e7824 */ /* 0x000fe200078e00ff */
[----:B--2---:R-:W-:Y:S01]  /*2bf0*/  SHF.R.S32.HI R36, RZ, 0x1f, R29 ;  /* 0x0000001fff247819 */ /* 0x004fe2000001141d */
[C---:B------:R-:W-:Y:S01]  /*2c00*/  IMAD.SHL.U32 R123, R113.reuse, 0x2, RZ ;  /* 0x00000002717b7824 */ /* 0x040fe200078e00ff */
[----:B------:R-:W-:Y:S01]  /*2c10*/  SHF.R.S32.HI R5, RZ, 0x1f, R98 ;  /* 0x0000001fff057819 */ /* 0x000fe20000011462 */
[----:B------:R-:W-:Y:S01]  /*2c20*/  IMAD.SHL.U32 R116, R113, 0x20, RZ ;  /* 0x0000002071747824 */ /* 0x000fe200078e00ff */
[----:B------:R-:W-:Y:S01]  /*2c30*/  SHF.R.S32.HI R7, RZ, 0x1f, R96 ;  /* 0x0000001fff077819 */ /* 0x000fe20000011460 */
[----:B------:R-:W-:Y:S01]  /*2c40*/  IMAD R120, R134, c[0x0][0x188], RZ ;  /* 0x0000620086787a24 */ /* 0x000fe200078e02ff */
[----:B------:R-:W-:Y:S01]  /*2c50*/  SHF.R.S32.HI R30, RZ, 0x1f, R85 ;  /* 0x0000001fff1e7819 */ /* 0x000fe20000011455 */
[----:B------:R-:W-:Y:S01]  /*2c60*/  IMAD R119, R136, c[0x0][0x188], RZ ;  /* 0x0000620088777a24 */ /* 0x000fe200078e02ff */
[----:B------:R-:W-:Y:S01]  /*2c70*/  SHF.R.S32.HI R15, RZ, 0x1f, R86 ;  /* 0x0000001fff0f7819 */ /* 0x000fe20000011456 */
[----:B------:R-:W-:Y:S01]  /*2c80*/  IMAD R118, R138, c[0x0][0x188], RZ ;  /* 0x000062008a767a24 */ /* 0x000fe200078e02ff */
[----:B------:R-:W-:Y:S01]  /*2c90*/  SHF.R.S32.HI R31, RZ, 0x1f, R16 ;  /* 0x0000001fff1f7819 */ /* 0x000fe20000011410 */
[----:B------:R-:W-:Y:S01]  /*2ca0*/  IMAD R117, R140, c[0x0][0x188], RZ ;  /* 0x000062008c757a24 */ /* 0x000fe200078e02ff */
[----:B------:R-:W-:Y:S01]  /*2cb0*/  SHF.L.U64.HI R109, R29, 0x3, R36 ;  /* 0x000000031d6d7819 */ /* 0x000fe20000010224 */
[----:B------:R-:W-:Y:S01]  /*2cc0*/  IMAD.MOV.U32 R115, RZ, RZ, 0x1 ;  /* 0x00000001ff737424 */ /* 0x000fe200078e00ff */
[-C--:B------:R-:W-:Y:S01]  /*2cd0*/  LEA R28, P0, R85, R110.reuse, 0x2 ;  /* 0x0000006e551c7211 */ /* 0x080fe200078010ff */
[----:B------:R-:W-:Y:S01]  /*2ce0*/  IMAD.MOV.U32 R114, RZ, RZ, -0x1 ;  /* 0xffffffffff727424 */ /* 0x000fe200078e00ff */
[----:B------:R-:W-:Y:S01]  /*2cf0*/  SHF.R.S32.HI R13, RZ, 0x1f, R88 ;  /* 0x0000001fff0d7819 */ /* 0x000fe20000011458 */
[----:B------:R-:W-:Y:S01]  /*2d00*/  CS2R R64, SRZ ;  /* 0x0000000000407805 */ /* 0x000fe2000001ff00 */
[----:B------:R-:W-:Y:S01]  /*2d10*/  SHF.L.U64.HI R98, R98, 0x2, R5 ;  /* 0x0000000262627819 */ /* 0x000fe20000010205 */
[----:B------:R-:W-:Y:S01]  /*2d20*/  CS2R R66, SRZ ;  /* 0x0000000000427805 */ /* 0x000fe2000001ff00 */
[----:B------:R-:W-:Y:S01]  /*2d30*/  SHF.R.S32.HI R9, RZ, 0x1f, R92 ;  /* 0x0000001fff097819 */ /* 0x000fe2000001145c */
[----:B------:R-:W-:Y:S01]  /*2d40*/  CS2R R60, SRZ ;  /* 0x00000000003c7805 */ /* 0x000fe2000001ff00 */
[----:B------:R-:W-:Y:S01]  /*2d50*/  SHF.R.S32.HI R34, RZ, 0x1f, R83 ;  /* 0x0000001fff227819 */ /* 0x000fe20000011453 */
[----:B------:R-:W-:Y:S01]  /*2d60*/  CS2R R62, SRZ ;  /* 0x00000000003e7805 */ /* 0x000fe2000001ff00 */
[----:B------:R-:W-:Y:S01]  /*2d70*/  LEA R32, P1, R83, R110, 0x2 ;  /* 0x0000006e53207211 */ /* 0x000fe200078210ff */
[----:B------:R-:W-:Y:S01]  /*2d80*/  CS2R R56, SRZ ;  /* 0x0000000000387805 */ /* 0x000fe2000001ff00 */
[----:B------:R-:W-:Y:S01]  /*2d90*/  SHF.L.U64.HI R5, R96, 0x2, R7 ;  /* 0x0000000260057819 */ /* 0x000fe20000010207 */
[----:B------:R-:W-:Y:S01]  /*2da0*/  CS2R R58, SRZ ;  /* 0x00000000003a7805 */ /* 0x000fe2000001ff00 */
[----:B------:R-:W-:Y:S01]  /*2db0*/  SHF.L.U64.HI R15, R86, 0x2, R15 ;  /* 0x00000002560f7819 */ /* 0x000fe2000001020f */
[----:B------:R-:W-:Y:S01]  /*2dc0*/  CS2R R52, SRZ ;  /* 0x0000000000347805 */ /* 0x000fe2000001ff00 */
[----:B------:R-:W-:Y:S01]  /*2dd0*/  LEA.HI R124, R31, R16, RZ, 0x5 ;  /* 0x000000101f7c7211 */ /* 0x000fe200078f28ff */
[----:B------:R-:W-:Y:S01]  /*2de0*/  CS2R R54, SRZ ;  /* 0x0000000000367805 */ /* 0x000fe2000001ff00 */
[----:B------:R-:W-:Y:S01]  /*2df0*/  LEA.HI.X R85, R85, R109, R30, 0x2, P0 ;  /* 0x0000006d55557211 */ /* 0x000fe200000f141e */
[----:B------:R-:W-:Y:S01]  /*2e00*/  CS2R R48, SRZ ;  /* 0x0000000000307805 */ /* 0x000fe2000001ff00 */
[----:B------:R-:W-:Y:S01]  /*2e10*/  SHF.R.S32.HI R7, RZ, 0x1f, R94 ;  /* 0x0000001fff077819 */ /* 0x000fe2000001145e */
[----:B------:R-:W-:Y:S01]  /*2e20*/  CS2R R50, SRZ ;  /* 0x0000000000327805 */ /* 0x000fe2000001ff00 */
[----:B------:R-:W-:Y:S01]  /*2e30*/  SHF.R.S32.HI R11, RZ, 0x1f, R90 ;  /* 0x0000001fff0b7819 */ /* 0x000fe2000001145a */
[----:B------:R-:W-:Y:S01]  /*2e40*/  CS2R R40, SRZ ;  /* 0x0000000000287805 */ /* 0x000fe2000001ff00 */
[----:B------:R-:W-:Y:S01]  /*2e50*/  SHF.R.S32.HI R35, RZ, 0x1f, R84 ;  /* 0x0000001fff237819 */ /* 0x000fe20000011454 */
[----:B------:R-:W-:Y:S01]  /*2e60*/  CS2R R42, SRZ ;  /* 0x00000000002a7805 */ /* 0x000fe2000001ff00 */
[----:B------:R-:W-:Y:S01]  /*2e70*/  SHF.R.S32.HI R31, RZ, 0x1f, R82 ;  /* 0x0000001fff1f7819 */ /* 0x000fe20000011452 */
[----:B------:R-:W-:Y:S01]  /*2e80*/  CS2R R76, SRZ ;  /* 0x00000000004c7805 */ /* 0x000fe2000001ff00 */
[-C--:B------:R-:W-:Y:S01]  /*2e90*/  LEA R33, P0, R84, R110.reuse, 0x2 ;  /* 0x0000006e54217211 */ /* 0x080fe200078010ff */
[----:B------:R-:W-:Y:S01]  /*2ea0*/  CS2R R78, SRZ ;  /* 0x00000000004e7805 */ /* 0x000fe2000001ff00 */
[-C--:B------:R-:W-:Y:S01]  /*2eb0*/  LEA R86, P2, R82, R110.reuse, 0x2 ;  /* 0x0000006e52567211 */ /* 0x080fe200078410ff */
[----:B------:R-:W-:Y:S01]  /*2ec0*/  CS2R R68, SRZ ;  /* 0x0000000000447805 */ /* 0x000fe2000001ff00 */
[----:B------:R-:W-:Y:S01]  /*2ed0*/  SHF.L.U64.HI R13, R88, 0x2, R13 ;  /* 0x00000002580d7819 */ /* 0x000fe2000001020d */
[----:B------:R-:W-:Y:S01]  /*2ee0*/  CS2R R70, SRZ ;  /* 0x0000000000467805 */ /* 0x000fe2000001ff00 */
[----:B------:R-:W-:Y:S01]  /*2ef0*/  SHF.L.U64.HI R9, R92, 0x2, R9 ;  /* 0x000000025c097819 */ /* 0x000fe20000010209 */
[----:B------:R-:W-:Y:S01]  /*2f00*/  UIADD3 UR5, UR5, -0x40, URZ ;  /* 0xffffffc005057890 */ /* 0x000fe2000fffe03f */
[----:B------:R-:W-:Y:S01]  /*2f10*/  SHF.R.S32.HI R16, RZ, 0x1f, R81 ;  /* 0x0000001fff107819 */ /* 0x000fe20000011451 */
[----:B------:R-:W-:Y:S01]  /*2f20*/  UMOV UR4, URZ ;  /* 0x0000003f00047c82 */ /* 0x000fe20008000000 */
[----:B------:R-:W-:-:S02]  /*2f30*/  LEA R88, P3, R81, R110, 0x2 ;  /* 0x0000006e51587211 */ /* 0x000fc400078610ff */
[-C--:B------:R-:W-:Y:S02]  /*2f40*/  LEA.HI.X R83, R83, R109.reuse, R34, 0x2, P1 ;  /* 0x0000006d53537211 */ /* 0x080fe400008f1422 */
[----:B------:R-:W-:Y:S02]  /*2f50*/  SHF.R.S32.HI R34, RZ, 0x1f, R27 ;  /* 0x0000001fff227819 */ /* 0x000fe4000001141b */
[----:B------:R-:W-:Y:S02]  /*2f60*/  LEA R92, P1, R27, R110, 0x2 ;  /* 0x0000006e1b5c7211 */ /* 0x000fe400078210ff */
[----:B------:R-:W-:Y:S02]  /*2f70*/  SHF.L.U64.HI R7, R94, 0x2, R7 ;  /* 0x000000025e077819 */ /* 0x000fe40000010207 */
[----:B------:R-:W-:Y:S02]  /*2f80*/  SHF.L.U64.HI R11, R90, 0x2, R11 ;  /* 0x000000025a0b7819 */ /* 0x000fe4000001020b */
[----:B------:R-:W-:-:S02]  /*2f90*/  LEA.HI.X R30, R84, R109, R35, 0x2, P0 ;  /* 0x0000006d541e7211 */ /* 0x000fc400000f1423 */
[-C--:B------:R-:W-:Y:S02]  /*2fa0*/  LEA.HI.X R82, R82, R109.reuse, R31, 0x2, P2 ;  /* 0x0000006d52527211 */ /* 0x080fe400010f141f */
[----:B------:R-:W-:Y:S02]  /*2fb0*/  SHF.R.S32.HI R35, RZ, 0x1f, R80 ;  /* 0x0000001fff237819 */ /* 0x000fe40000011450 */
[----:B------:R-:W-:Y:S02]  /*2fc0*/  SHF.R.S32.HI R31, RZ, 0x1f, R26 ;  /* 0x0000001fff1f7819 */ /* 0x000fe4000001141a */
[-C--:B------:R-:W-:Y:S02]  /*2fd0*/  LEA R90, P0, R80, R110.reuse, 0x2 ;  /* 0x0000006e505a7211 */ /* 0x080fe400078010ff */
[----:B------:R-:W-:Y:S02]  /*2fe0*/  LEA R94, P2, R26, R110, 0x2 ;  /* 0x0000006e1a5e7211 */ /* 0x000fe400078410ff */
[----:B------:R-:W-:-:S02]  /*2ff0*/  LEA.HI.X R81, R81, R109, R16, 0x2, P3 ;  /* 0x0000006d51517211 */ /* 0x000fc400018f1410 */
[----:B------:R-:W-:Y:S02]  /*3000*/  SHF.R.S32.HI R16, RZ, 0x1f, R25 ;  /* 0x0000001fff107819 */ /* 0x000fe40000011419 */
[-C--:B------:R-:W-:Y:S02]  /*3010*/  LEA R96, P3, R25, R110.reuse, 0x2 ;  /* 0x0000006e19607211 */ /* 0x080fe400078610ff */
[-C--:B------:R-:W-:Y:S02]  /*3020*/  LEA.HI.X R27, R27, R109.reuse, R34, 0x2, P1 ;  /* 0x0000006d1b1b7211 */ /* 0x080fe400008f1422 */
[----:B------:R-:W-:Y:S02]  /*3030*/  SHF.R.S32.HI R34, RZ, 0x1f, R23 ;  /* 0x0000001fff227819 */ /* 0x000fe40000011417 */
[----:B------:R-:W-:Y:S02]  /*3040*/  LEA R100, P1, R23, R110, 0x2 ;  /* 0x0000006e17647211 */ /* 0x000fe400078210ff */
[----:B------:R-:W-:-:S02]  /*3050*/  LEA.HI.X R80, R80, R109, R35, 0x2, P0 ;  /* 0x0000006d50507211 */ /* 0x000fc400000f1423 */
[-C--:B------:R-:W-:Y:S02]  /*3060*/  LEA.HI.X R26, R26, R109.reuse, R31, 0x2, P2 ;  /* 0x0000006d1a1a7211 */ /* 0x080fe400010f141f */
[----:B------:R-:W-:Y:S02]  /*3070*/  SHF.R.S32.HI R35, RZ, 0x1f, R24 ;  /* 0x0000001fff237819 */ /* 0x000fe40000011418 */
[-C--:B------:R-:W-:Y:S02]  /*3080*/  LEA R31, P0, R24, R110.reuse, 0x2 ;  /* 0x0000006e181f7211 */ /* 0x080fe400078010ff */
[----:B------:R-:W-:Y:S02]  /*3090*/  LEA.HI.X R25, R25, R109, R16, 0x2, P3 ;  /* 0x0000006d19197211 */ /* 0x000fe400018f1410 */
[----:B------:R-:W-:Y:S02]  /*30a0*/  SHF.R.S32.HI R101, RZ, 0x1f, R22 ;  /* 0x0000001fff657819 */ /* 0x000fe40000011416 */
[----:B------:R-:W-:-:S02]  /*30b0*/  LEA R102, P2, R22, R110, 0x2 ;  /* 0x0000006e16667211 */ /* 0x000fc400078410ff */
        /* <DEDUP_REMOVED lines=12> */
[----:B------:R-:W-:Y:S02]  /*3180*/  LOP3.LUT R16, R113, 0x7, RZ, 0xc0, !PT ;  /* 0x0000000771107812 */ /* 0x000fe400078ec0ff */
[-C--:B------:R-:W-:Y:S02]  /*3190*/  LEA.HI.X R107, R19, R109.reuse, R34, 0x2, P1 ;  /* 0x0000006d136b7211 */ /* 0x080fe400008f1422 */
[----:B------:R-:W-:Y:S01]  /*31a0*/  LOP3.LUT R19, R113, 0x3, RZ, 0xc0, !PT ;  /* 0x0000000371137812 */ /* 0x000fe200078ec0ff */
[----:B------:R-:W-:Y:S01]  /*31b0*/  IMAD R16, R16, 0x90, RZ ;  /* 0x0000009010107824 */ /* 0x000fe200078e02ff */
[----:B------:R-:W-:Y:S02]  /*31c0*/  SHF.R.S32.HI R4, RZ, 0x1f, R3 ;  /* 0x0000001fff047819 */ /* 0x000fe40000011403 */
[----:B------:R-:W-:Y:S01]  /*31d0*/  LEA.HI.X R105, R20, R109, R105, 0x2, P0 ;  /* 0x0000006d14697211 */ /* 0x000fe200000f1469 */
[----:B------:R-:W-:Y:S01]  /*31e0*/  IMAD R34, R19, 0x120, RZ ;  /* 0x0000012013227824 */ /* 0x000fe200078e02ff */
[----:B------:R-:W-:-:S02]  /*31f0*/  SHF.R.S32.HI R6, RZ, 0x1f, R97 ;  /* 0x0000001fff067819 */ /* 0x000fc40000011461 */
[----:B------:R-:W-:Y:S02]  /*3200*/  SHF.R.S32.HI R12, RZ, 0x1f, R89 ;  /* 0x0000001fff0c7819 */ /* 0x000fe40000011459 */
[----:B------:R-:W-:Y:S02]  /*3210*/  SHF.R.S32.HI R14, RZ, 0x1f, R87 ;  /* 0x0000001fff0e7819 */ /* 0x000fe40000011457 */
[----:B------:R-:W-:Y:S01]  /*3220*/  LEA.HI.X R109, R17, R109, R22, 0x2, P2 ;  /* 0x0000006d116d7211 */ /* 0x000fe200010f1416 */
[----:B------:R-:W-:Y:S01]  /*3230*/  IMAD.SHL.U32 R17, R29, 0x4, RZ ;  /* 0x000000041d117824 */ /* 0x000fe200078e00ff */
[----:B------:R-:W-:Y:S02]  /*3240*/  LEA R112, P0, R129, R18, 0x3 ;  /* 0x0000001281707211 */ /* 0x000fe400078018ff */
[----:B------:R-:W-:Y:S02]  /*3250*/  IADD3 R20, P3, R28, c[0x0][0x168], RZ ;  /* 0x00005a001c147a10 */ /* 0x000fe40007f7e0ff */
[----:B------:R-:W-:-:S02]  /*3260*/  SHF.R.S32.HI R18, RZ, 0x1f, R129 ;  /* 0x0000001fff127819 */ /* 0x000fc40000011481 */
[----:B------:R-:W-:Y:S02]  /*3270*/  IADD3 R84, P1, R32, c[0x0][0x168], RZ ;  /* 0x00005a0020547a10 */ /* 0x000fe40007f3e0ff */
[----:B------:R-:W-:Y:S02]  /*3280*/  IADD3 R86, P2, R86, c[0x0][0x168], RZ ;  /* 0x00005a0056567a10 */ /* 0x000fe40007f5e0ff */
[----:B------:R-:W-:Y:S02]  /*3290*/  IADD3 R88, P4, R88, c[0x0][0x168], RZ ;  /* 0x00005a0058587a10 */ /* 0x000fe40007f9e0ff */
[----:B------:R-:W-:Y:S02]  /*32a0*/  IADD3 R90, P5, R90, c[0x0][0x168], RZ ;  /* 0x00005a005a5a7a10 */ /* 0x000fe40007fbe0ff */
[----:B------:R-:W-:Y:S02]  /*32b0*/  SHF.L.U64.HI R3, R3, 0x2, R4 ;  /* 0x0000000203037819 */ /* 0x000fe40000010204 */
[----:B------:R-:W-:-:S02]  /*32c0*/  SHF.L.U64.HI R4, R97, 0x2, R6 ;  /* 0x0000000261047819 */ /* 0x000fc40000010206 */
[----:B------:R-:W-:Y:S02]  /*32d0*/  SHF.L.U64.HI R12, R89, 0x2, R12 ;  /* 0x00000002590c7819 */ /* 0x000fe4000001020c */
[----:B------:R-:W-:Y:S02]  /*32e0*/  SHF.L.U64.HI R14, R87, 0x2, R14 ;  /* 0x00000002570e7819 */ /* 0x000fe4000001020e */
[----:B------:R-:W-:Y:S02]  /*32f0*/  IADD3.X R19, R85, c[0x0][0x16c], RZ, P3, !PT ;  /* 0x00005b0055137a10 */ /* 0x000fe40001ffe4ff */
[----:B------:R-:W-:Y:S02]  /*3300*/  SHF.R.S32.HI R6, RZ, 0x1f, R95 ;  /* 0x0000001fff067819 */ /* 0x000fe4000001145f */
[----:B------:R-:W-:Y:S02]  /*3310*/  SHF.R.S32.HI R8, RZ, 0x1f, R93 ;  /* 0x0000001fff087819 */ /* 0x000fe4000001145d */
[----:B------:R-:W-:-:S02]  /*3320*/  SHF.R.S32.HI R10, RZ, 0x1f, R91 ;  /* 0x0000001fff0a7819 */ /* 0x000fc4000001145b */
[----:B------:R-:W-:Y:S02]  /*3330*/  LEA.HI.X R111, R129, R98, R18, 0x3, P0 ;  /* 0x00000062816f7211 */ /* 0x000fe400000f1c12 */
[----:B------:R-:W-:Y:S02]  /*3340*/  IADD3.X R23, R83, c[0x0][0x16c], RZ, P1, !PT ;  /* 0x00005b0053177a10 */ /* 0x000fe40000ffe4ff */
[----:B------:R-:W-:Y:S02]  /*3350*/  IADD3.X R85, R82, c[0x0][0x16c], RZ, P2, !PT ;  /* 0x00005b0052557a10 */ /* 0x000fe400017fe4ff */
[----:B------:R-:W-:Y:S02]  /*3360*/  IADD3.X R87, R81, c[0x0][0x16c], RZ, P4, !PT ;  /* 0x00005b0051577a10 */ /* 0x000fe400027fe4ff */
[----:B------:R-:W-:Y:S02]  /*3370*/  IADD3.X R89, R80, c[0x0][0x16c], RZ, P5, !PT ;  /* 0x00005b0050597a10 */ /* 0x000fe40002ffe4ff */
[----:B------:R-:W-:-:S02]  /*3380*/  IADD3 R92, P3, R92, c[0x0][0x168], RZ ;  /* 0x00005a005c5c7a10 */ /* 0x000fc40007f7e0ff */
[----:B------:R-:W-:Y:S02]  /*3390*/  IADD3 R94, P1, R94, c[0x0][0x168], RZ ;  /* 0x00005a005e5e7a10 */ /* 0x000fe40007f3e0ff */
[----:B------:R-:W-:Y:S02]  /*33a0*/  IADD3 R96, P2, R96, c[0x0][0x168], RZ ;  /* 0x00005a0060607a10 */ /* 0x000fe40007f5e0ff */
[----:B------:R-:W-:Y:S02]  /*33b0*/  IADD3 R98, P4, R31, c[0x0][0x168], RZ ;  /* 0x00005a001f627a10 */ /* 0x000fe40007f9e0ff */
[----:B------:R-:W-:Y:S02]  /*33c0*/  IADD3 R100, P5, R100, c[0x0][0x168], RZ ;  /* 0x00005a0064647a10 */ /* 0x000fe40007fbe0ff */
[----:B------:R-:W-:Y:S02]  /*33d0*/  LOP3.LUT R123, R16, 0x30, R123, 0x78, !PT ;  /* 0x00000030107b7812 */ /* 0x000fe400078e787b */
[----:B------:R-:W-:-:S02]  /*33e0*/  SHF.L.U64.HI R6, R95, 0x2, R6 ;  /* 0x000000025f067819 */ /* 0x000fc40000010206 */
[----:B------:R-:W-:Y:S02]  /*33f0*/  SHF.L.U64.HI R8, R93, 0x2, R8 ;  /* 0x000000025d087819 */ /* 0x000fe40000010208 */
[----:B------:R-:W-:Y:S02]  /*3400*/  SHF.L.U64.HI R10, R91, 0x2, R10 ;  /* 0x000000025b0a7819 */ /* 0x000fe4000001020a */
[----:B------:R-:W-:Y:S02]  /*3410*/  IADD3.X R91, R27, c[0x0][0x16c], RZ, P3, !PT ;  /* 0x00005b001b5b7a10 */ /* 0x000fe40001ffe4ff */
[----:B------:R-:W-:Y:S02]  /*3420*/  IADD3.X R93, R26, c[0x0][0x16c], RZ, P1, !PT ;  /* 0x00005b001a5d7a10 */ /* 0x000fe40000ffe4ff */
[----:B------:R-:W-:Y:S02]  /*3430*/  IADD3.X R95, R25, c[0x0][0x16c], RZ, P2, !PT ;  /* 0x00005b00195f7a10 */ /* 0x000fe400017fe4ff */
[----:B------:R-:W-:-:S02]  /*3440*/  IADD3.X R97, R24, c[0x0][0x16c], RZ, P4, !PT ;  /* 0x00005b0018617a10 */ /* 0x000fc400027fe4ff */
[----:B------:R-:W-:Y:S02]  /*3450*/  IADD3.X R99, R99, c[0x0][0x16c], RZ, P5, !PT ;  /* 0x00005b0063637a10 */ /* 0x000fe40002ffe4ff */
[----:B------:R-:W-:Y:S02]  /*3460*/  IADD3 R112, P0, R112, c[0x0][0x160], RZ ;  /* 0x0000580070707a10 */ /* 0x000fe40007f1e0ff */
[----:B------:R-:W-:Y:S02]  /*3470*/  SHF.R.S32.HI R124, RZ, 0x5, R124 ;  /* 0x00000005ff7c7819 */ /* 0x000fe4000001147c */
[----:B------:R-:W-:Y:S02]  /*3480*/  IADD3 R22, P6, R33, c[0x0][0x168], RZ ;  /* 0x00005a0021167a10 */ /* 0x000fe40007fde0ff */
[----:B------:R-:W-:Y:S02]  /*3490*/  IADD3 R102, P3, R102, c[0x0][0x168], RZ ;  /* 0x00005a0066667a10 */ /* 0x000fe40007f7e0ff */
[----:B------:R-:W-:-:S02]  /*34a0*/  IADD3 R104, P1, R104, c[0x0][0x168], RZ ;  /* 0x00005a0068687a10 */ /* 0x000fc40007f3e0ff */
[----:B------:R-:W-:Y:S02]  /*34b0*/  IADD3 R106, P2, R106, c[0x0][0x168], RZ ;  /* 0x00005a006a6a7a10 */ /* 0x000fe40007f5e0ff */
[----:B------:R-:W-:Y:S02]  /*34c0*/  IADD3 R108, P4, R108, c[0x0][0x168], RZ ;  /* 0x00005a006c6c7a10 */ /* 0x000fe40007f9e0ff */
[----:B------:R-:W-:Y:S02]  /*34d0*/  IADD3 R110, P5, R110, c[0x0][0x168], RZ ;  /* 0x00005a006e6e7a10 */ /* 0x000fe40007fbe0ff */
[----:B------:R-:W-:Y:S02]  /*34e0*/  LOP3.LUT R127, R34, 0x5c, R113, 0x78, !PT ;  /* 0x0000005c227f7812 */ /* 0x000fe400078e7871 */
[----:B------:R-:W-:Y:S02]  /*34f0*/  LOP3.LUT R123, R123, 0x400, R116, 0xf8, !PT ;  /* 0x000004007b7b7812 */ /* 0x000fe400078ef874 */
[----:B------:R-:W-:-:S02]  /*3500*/  SHF.L.U64.HI R16, R29, 0x2, R36 ;  /* 0x000000021d107819 */ /* 0x000fc40000010224 */
[----:B------:R-:W-:Y:S02]  /*3510*/  SHF.L.U64.HI R18, R129, 0x2, R18 ;  /* 0x0000000281127819 */ /* 0x000fe40000010212 */
[----:B------:R-:W-:Y:S02]  /*3520*/  IADD3.X R21, R30, c[0x0][0x16c], RZ, P6, !PT ;  /* 0x00005b001e157a10 */ /* 0x000fe400037fe4ff */
[----:B------:R-:W-:Y:S02]  /*3530*/  IADD3.X R101, R101, c[0x0][0x16c], RZ, P3, !PT ;  /* 0x00005b0065657a10 */ /* 0x000fe40001ffe4ff */
[----:B------:R-:W-:Y:S02]  /*3540*/  IADD3.X R103, R103, c[0x0][0x16c], RZ, P1, !PT ;  /* 0x00005b0067677a10 */ /* 0x000fe40000ffe4ff */
[----:B------:R-:W-:Y:S02]  /*3550*/  IADD3.X R105, R105, c[0x0][0x16c], RZ, P2, !PT ;  /* 0x00005b0069697a10 */ /* 0x000fe400017fe4ff */
[----:B------:R-:W-:-:S02]  /*3560*/  IADD3.X R107, R107, c[0x0][0x16c], RZ, P4, !PT ;  /* 0x00005b006b6b7a10 */ /* 0x000fc400027fe4ff */
[----:B------:R-:W-:Y:S02]  /*3570*/  IADD3.X R109, R109, c[0x0][0x16c], RZ, P5, !PT ;  /* 0x00005b006d6d7a10 */ /* 0x000fe40002ffe4ff */
[----:B------:R-:W-:Y:S02]  /*3580*/  IADD3.X R111, R111, c[0x0][0x164], RZ, P0, !PT ;  /* 0x000059006f6f7a10 */ /* 0x000fe400007fe4ff */
[----:B------:R-:W-:Y:S02]  /*3590*/  IADD3 R122, R124, -0x2, RZ ;  /* 0xfffffffe7c7a7810 */ /* 0x000fe40007ffe0ff */
[----:B------:R-:W-:Y:S02]  /*35a0*/  LOP3.LUT R125, R127, 0x20, RZ, 0x3c, !PT ;  /* 0x000000207f7d7812 */ /* 0x000fe400078e3cff */
[----:B------:R-:W-:Y:S02]  /*35b0*/  LOP3.LUT R121, R123, 0x40, RZ, 0x3c, !PT ;  /* 0x000000407b797812 */ /* 0x000fe400078e3cff */
.L_x_2:
[----:B------:R-:W-:-:S04]  /*35c0*/  DEPBAR.LE SB0, 0x2 ;  /* 0x000080800000791a */ /* 0x000fc80000000000 */
[----:B------:R-:W-:Y:S01]  /*35d0*/  IADD3 R114, R114, 0x1, RZ ;  /* 0x0000000172727810 */ /* 0x000fe20007ffe0ff */
[----:B------:R-:W-:Y:S01]  /*35e0*/  BAR.SYNC.DEFER_BLOCKING 0x0 ;  /* 0x0000000000007b1d */ /* 0x000fe20000010000 */
[----:B------:R-:W-:Y:S01]  /*35f0*/  ISETP.LE.AND P1, PT, R122, UR4, PT ;  /* 0x000000047a007c0c */ /* 0x000fe2000bf23270 */
[----:B------:R-:W-:Y:S01]  /*3600*/  UIADD3 UR4, UR4, 0x1, URZ ;  /* 0x0000000104047890 */ /* 0x000fe2000fffe03f */
[C---:B------:R-:W-:Y:S02]  /*3610*/  ISETP.GT.AND P0, PT, R114.reuse, 0x1, PT ;  /* 0x000000017200780c */ /* 0x040fe40003f04270 */
[----:B------:R-:W-:Y:S02]  /*3620*/  IADD3 R115, R115, 0x1, RZ ;  /* 0x0000000173737810 */ /* 0x000fe40007ffe0ff */
[----:B------:R-:W-:Y:S02]  /*3630*/  SEL R114, R114, RZ, !P0 ;  /* 0x000000ff72727207 */ /* 0x000fe40004000000 */
[----:B------:R-:W-:-:S03]  /*3640*/  ISETP.GE.AND P0, PT, R161, UR5, PT ;  /* 0x00000005a1007c0c */ /* 0x000fc6000bf06270 */
[C---:B------:R-:W-:Y:S02]  /*3650*/  IMAD R164, R114.reuse, 0x2000, R127 ;  /* 0x0000200072a47824 */ /* 0x040fe400078e027f */
[C---:B------:R-:W-:Y:S02]  /*3660*/  IMAD R163, R114.reuse, 0x2000, R125 ;  /* 0x0000200072a37824 */ /* 0x040fe400078e027d */
[C---:B------:R-:W-:Y:S01]  /*3670*/  IMAD R165, R114.reuse, 0x2000, R123 ;  /* 0x0000200072a57824 */ /* 0x040fe200078e027b */
[----:B------:R-:W-:Y:S04]  /*3680*/  LDS R44, [R164] ;  /* 0x00000000a42c7984 */ /* 0x000fe80000000800 */
[----:B------:R-:W-:Y:S04]  /*3690*/  LDS R46, [R164+0x400] ;  /* 0x00040000a42e7984 */ /* 0x000fe80000000800 */
[----:B------:R-:W-:Y:S04]  /*36a0*/  LDS R45, [R163] ;  /* 0x00000000a32d7984 */ /* 0x000fe80000000800 */
[----:B------:R-:W-:Y:S04]  /*36b0*/  LDS R47, [R163+0x400] ;  /* 0x00040000a32f7984 */ /* 0x000fe80000000800 */
[----:B------:R-:W1:Y:S04]  /*36c0*/  LDSM.16.M88.4 R36, [R165+0x4000] ;  /* 0x00400000a524783b */ /* 0x000e680000000200 */
[----:B------:R-:W2:Y:S04]  /*36d0*/  LDSM.16.M88.4 R32, [R165+0x4800] ;  /* 0x00480000a520783b */ /* 0x000ea80000000200 */
[----:B------:R-:W3:Y:S04]  /*36e0*/  LDSM.16.M88.4 R28, [R165+0x5000] ;  /* 0x00500000a51c783b */ /* 0x000ee80000000200 */
[----:B------:R-:W4:Y:S04]  /*36f0*/  LDSM.16.M88.4 R24, [R165+0x5800] ;  /* 0x00580000a518783b */ /* 0x000f280000000200 */
[----:B------:R-:W-:Y:S04]  /*3700*/  LDS R72, [R164+0x80] ;  /* 0x00008000a4487984 */ /* 0x000fe80000000800 */
[----:B------:R-:W-:Y:S04]  /*3710*/  LDS R74, [R164+0x480] ;  /* 0x00048000a44a7984 */ /* 0x000fe80000000800 */
[----:B------:R-:W-:Y:S04]  /*3720*/  LDS R73, [R163+0x80] ;  /* 0x00008000a3497984 */ /* 0x000fe80000000800 */
[----:B------:R-:W5:Y:S04]  /*3730*/  LDS R75, [R163+0x480] ;  /* 0x00048000a34b7984 */ /* 0x000f680000000800 */
[----:B------:R-:W-:Y:S04]  /*3740*/  LDS R80, [R164+0x800] ;  /* 0x00080000a4507984 */ /* 0x000fe80000000800 */
[----:B------:R-:W-:Y:S04]  /*3750*/  LDS R82, [R164+0xc00] ;  /* 0x000c0000a4527984 */ /* 0x000fe80000000800 */
[----:B------:R-:W-:Y:S01]  /*3760*/  LDS R81, [R163+0x800] ;  /* 0x00080000a3517984 */ /* 0x000fe20000000800 */
[C---:B-1----:R-:W-:Y:S03]  /*3770*/  HMMA.1688.F32.TF32 R64, R44.reuse, R36, R64 ;  /* 0x000000242c40723c */ /* 0x042fe60000081040 */
[----:B------:R-:W1:Y:S05]  /*3780*/  LDS R83, [R163+0xc00] ;  /* 0x000c0000a3537984 */ /* 0x000e6a0000000800 */
[C---:B--2---:R-:W-:Y:S08]  /*3790*/  HMMA.1688.F32.TF32 R60, R44.reuse, R32, R60 ;  /* 0x000000202c3c723c */ /* 0x044ff0000008103c */
[C---:B---3--:R-:W-:Y:S08]  /*37a0*/  HMMA.1688.F32.TF32 R56, R44.reuse, R28, R56 ;  /* 0x0000001c2c38723c */ /* 0x048ff00000081038 */
[----:B----4-:R-:W-:Y:S01]  /*37b0*/  HMMA.1688.F32.TF32 R52, R44, R24, R52 ;  /* 0x000000182c34723c */ /* 0x010fe20000081034 */
[----:B------:R-:W-:Y:S04]  /*37c0*/  LDS R44, [R164+0x880] ;  /* 0x00088000a42c7984 */ /* 0x000fe80000000800 */
[----:B------:R-:W-:Y:S03]  /*37d0*/  LDS R46, [R164+0xc80] ;  /* 0x000c8000a42e7984 */ /* 0x000fe60000000800 */
[C---:B-----5:R-:W-:Y:S01]  /*37e0*/  HMMA.1688.F32.TF32 R40, R72.reuse, R32, R40 ;  /* 0x000000204828723c */ /* 0x060fe20000081028 */
[----:B------:R-:W-:Y:S04]  /*37f0*/  LDS R45, [R163+0x880] ;  /* 0x00088000a32d7984 */ /* 0x000fe80000000800 */
[----:B------:R-:W2:Y:S03]  /*3800*/  LDS R47, [R163+0xc80] ;  /* 0x000c8000a32f7984 */ /* 0x000ea60000000800 */
[C---:B------:R-:W-:Y:S01]  /*3810*/  HMMA.1688.F32.TF32 R48, R72.reuse, R36, R48 ;  /* 0x000000244830723c */ /* 0x040fe20000081030 */
[----:B------:R-:W-:Y:S04]  /*3820*/  LDS R36, [R164+0x1000] ;  /* 0x00100000a4247984 */ /* 0x000fe80000000800 */
[----:B------:R-:W-:Y:S03]  /*3830*/  LDS R37, [R163+0x1000] ;  /* 0x00100000a3257984 */ /* 0x000fe60000000800 */
[C---:B------:R-:W-:Y:S08]  /*3840*/  HMMA.1688.F32.TF32 R76, R72.reuse, R28, R76 ;  /* 0x0000001c484c723c */ /* 0x040ff0000008104c */
[----:B------:R-:W-:Y:S01]  /*3850*/  HMMA.1688.F32.TF32 R68, R72, R24, R68 ;  /* 0x000000184844723c */ /* 0x000fe20000081044 */
[----:B------:R-:W-:Y:S04]  /*3860*/  LDS R72, [R164+0x1080] ;  /* 0x00108000a4487984 */ /* 0x000fe80000000800 */
[----:B------:R-:W-:Y:S03]  /*3870*/  LDS R74, [R164+0x1480] ;  /* 0x00148000a44a7984 */ /* 0x000fe60000000800 */
[C---:B-1----:R-:W-:Y:S01]  /*3880*/  HMMA.1688.F32.TF32 R64, R80.reuse, R38, R64 ;  /* 0x000000265040723c */ /* 0x042fe20000081040 */
[----:B------:R-:W-:Y:S04]  /*3890*/  LDS R73, [R163+0x1080] ;  /* 0x00108000a3497984 */ /* 0x000fe80000000800 */
[----:B------:R-:W-:Y:S03]  /*38a0*/  LDS R75, [R163+0x1480] ;  /* 0x00148000a34b7984 */ /* 0x000fe60000000800 */
[C---:B------:R-:W-:Y:S08]  /*38b0*/  HMMA.1688.F32.TF32 R60, R80.reuse, R34, R60 ;  /* 0x00000022503c723c */ /* 0x040ff0000008103c */
[C---:B------:R-:W-:Y:S08]  /*38c0*/  HMMA.1688.F32.TF32 R56, R80.reuse, R30, R56 ;  /* 0x0000001e5038723c */ /* 0x040ff00000081038 */
[----:B------:R-:W-:Y:S07]  /*38d0*/  HMMA.1688.F32.TF32 R52, R80, R26, R52 ;  /* 0x0000001a5034723c */ /* 0x000fee0000081034 */
[----:B------:R-:W-:Y:S01]  /*38e0*/  IMAD R80, R114, 0x2000, R121 ;  /* 0x0000200072507824 */ /* 0x000fe200078e0279 */
[C---:B--2---:R-:W-:Y:S08]  /*38f0*/  HMMA.1688.F32.TF32 R40, R44.reuse, R34, R40 ;  /* 0x000000222c28723c */ /* 0x044ff00000081028 */
[C---:B------:R-:W-:Y:S01]  /*3900*/  HMMA.1688.F32.TF32 R48, R44.reuse, R38, R48 ;  /* 0x000000262c30723c */ /* 0x040fe20000081030 */
[----:B------:R-:W-:Y:S04]  /*3910*/  LDS R38, [R164+0x1400] ;  /* 0x00140000a4267984 */ /* 0x000fe80000000800 */
[----:B------:R-:W-:Y:S03]  /*3920*/  LDS R39, [R163+0x1400] ;  /* 0x00140000a3277984 */ /* 0x000fe60000000800 */
[C---:B------:R-:W-:Y:S01]  /*3930*/  HMMA.1688.F32.TF32 R32, R44.reuse, R30, R76 ;  /* 0x0000001e2c20723c */ /* 0x040fe2000008104c */
[----:B------:R-:W1:Y:S04]  /*3940*/  LDSM.16.M88.4 R28, [R80+0x4000] ;  /* 0x00400000501c783b */ /* 0x000e680000000200 */
[----:B------:R-:W-:Y:S03]  /*3950*/  LDSM.16.M88.4 R76, [R80+0x5000] ;  /* 0x00500000504c783b */ /* 0x000fe60000000200 */
[----:B------:R-:W-:Y:S01]  /*3960*/  HMMA.1688.F32.TF32 R44, R44, R26, R68 ;  /* 0x0000001a2c2c723c */ /* 0x000fe20000081044 */
[----:B------:R-:W2:Y:S04]  /*3970*/  LDSM.16.M88.4 R24, [R80+0x4800] ;  /* 0x004800005018783b */ /* 0x000ea80000000200 */
[----:B------:R-:W3:Y:S03]  /*3980*/  LDSM.16.M88.4 R68, [R80+0x5800] ;  /* 0x005800005044783b */ /* 0x000ee60000000200 */
[C---:B-1----:R-:W-:Y:S08]  /*3990*/  HMMA.1688.F32.TF32 R64, R36.reuse, R28, R64 ;  /* 0x0000001c2440723c */ /* 0x042ff00000081040 */
[C---:B--2---:R-:W-:Y:S08]  /*39a0*/  HMMA.1688.F32.TF32 R60, R36.reuse, R24, R60 ;  /* 0x00000018243c723c */ /* 0x044ff0000008103c */
[C---:B------:R-:W-:Y:S08]  /*39b0*/  HMMA.1688.F32.TF32 R56, R36.reuse, R76, R56 ;  /* 0x0000004c2438723c */ /* 0x040ff00000081038 */
[----:B---3--:R-:W-:Y:S01]  /*39c0*/  HMMA.1688.F32.TF32 R52, R36, R68, R52 ;  /* 0x000000442434723c */ /* 0x008fe20000081034 */
[----:B------:R-:W-:Y:S04]  /*39d0*/  LDS R36, [R164+0x1800] ;  /* 0x00180000a4247984 */ /* 0x000fe80000000800 */
[----:B------:R-:W-:Y:S03]  /*39e0*/  LDS R38, [R164+0x1c00] ;  /* 0x001c0000a4267984 */ /* 0x000fe60000000800 */
[C---:B------:R-:W-:Y:S01]  /*39f0*/  HMMA.1688.F32.TF32 R40, R72.reuse, R24, R40 ;  /* 0x000000184828723c */ /* 0x040fe20000081028 */
[----:B------:R-:W-:Y:S04]  /*3a00*/  LDS R37, [R163+0x1800] ;  /* 0x00180000a3257984 */ /* 0x000fe80000000800 */
[----:B------:R-:W1:Y:S02]  /*3a10*/  LDS R39, [R163+0x1c00] ;  /* 0x001c0000a3277984 */ /* 0x000e640000000800 */
[----:B------:R-:W-:Y:S01]  /*3a20*/  SEL R24, RZ, 0x4, P0 ;  /* 0x00000004ff187807 */ /* 0x000fe20000000000 */
[----:B------:R-:W-:Y:S01]  /*3a30*/  HMMA.1688.F32.TF32 R48, R72, R28, R48 ;  /* 0x0000001c4830723c */ /* 0x000fe20000081030 */
[----:B------:R-:W-:-:S02]  /*3a40*/  ISETP.GE.AND P0, PT, R159, UR5, PT ;  /* 0x000000059f007c0c */ /* 0x000fc4000bf06270 */
[----:B------:R-:W-:Y:S02]  /*3a50*/  SEL R24, R24, RZ, !P1 ;  /* 0x000000ff18187207 */ /* 0x000fe40004800000 */
[----:B------:R-:W-:Y:S02]  /*3a60*/  SEL R25, RZ, 0x4, P0 ;  /* 0x00000004ff197807 */ /* 0x000fe40000000000 */
[----:B------:R-:W-:Y:S01]  /*3a70*/  ISETP.GT.AND P0, PT, R115, 0x1, PT ;  /* 0x000000017300780c */ /* 0x000fe20003f04270 */
[C---:B------:R-:W-:Y:S01]  /*3a80*/  HMMA.1688.F32.TF32 R44, R72.reuse, R68, R44 ;  /* 0x00000044482c723c */ /* 0x040fe2000008102c */
[-C--:B------:R-:W-:Y:S02]  /*3a90*/  IADD3 R28, P3, R157, R112.reuse, RZ ;  /* 0x000000709d1c7210 */ /* 0x080fe40007f7e0ff */
[----:B------:R-:W-:Y:S02]  /*3aa0*/  ISETP.NE.U32.AND P2, PT, R24, RZ, PT ;  /* 0x000000ff1800720c */ /* 0x000fe40003f45070 */
[----:B------:R-:W-:Y:S01]  /*3ab0*/  SEL R115, R115, RZ, !P0 ;  /* 0x000000ff73737207 */ /* 0x000fe20004000000 */
[----:B------:R-:W-:Y:S01]  /*3ac0*/  IMAD.X R29, R111, 0x1, R3, P3 ;  /* 0x000000016f1d7824 */ /* 0x000fe200018e0603 */
[----:B------:R-:W-:Y:S01]  /*3ad0*/  SEL R25, R25, RZ, !P1 ;  /* 0x000000ff19197207 */ /* 0x000fe20004800000 */
[----:B------:R-:W-:Y:S01]  /*3ae0*/  HMMA.1688.F32.TF32 R32, R72, R76, R32 ;  /* 0x0000004c4820723c */ /* 0x000fe20000081020 */
[----:B------:R-:W-:Y:S01]  /*3af0*/  IADD3 R24, P0, R153, R112, RZ ;  /* 0x0000007099187210 */ /* 0x000fe20007f1e0ff */
[----:B------:R-:W-:Y:S01]  /*3b00*/  IMAD R69, R115, 0x2000, R132 ;  /* 0x0000200073457824 */ /* 0x000fe200078e0284 */
[----:B------:R-:W-:-:S03]  /*3b10*/  ISETP.NE.U32.AND P3, PT, R25, RZ, PT ;  /* 0x000000ff1900720c */ /* 0x000fc60003f65070 */
[----:B------:R-:W-:Y:S01]  /*3b20*/  IMAD.X R25, R111, 0x1, R5, P0 ;  /* 0x000000016f197824 */ /* 0x000fe200000e0605 */
[----:B------:R-:W-:-:S04]  /*3b30*/  ISETP.GE.AND P0, PT, R156, UR5, PT ;  /* 0x000000059c007c0c */ /* 0x000fc8000bf06270 */
[----:B------:R-:W-:Y:S02]  /*3b40*/  SEL R68, RZ, 0x4, P0 ;  /* 0x00000004ff447807 */ /* 0x000fe40000000000 */
[----:B------:R-:W-:Y:S02]  /*3b50*/  ISETP.GE.AND P0, PT, R152, UR5, PT ;  /* 0x0000000598007c0c */ /* 0x000fe4000bf06270 */
[----:B------:R-:W-:Y:S02]  /*3b60*/  SEL R68, R68, RZ, !P1 ;  /* 0x000000ff44447207 */ /* 0x000fe40004800000 */
[----:B------:R-:W-:Y:S02]  /*3b70*/  SEL R72, RZ, 0x4, P0 ;  /* 0x00000004ff487807 */ /* 0x000fe40000000000 */
[----:B------:R-:W-:Y:S01]  /*3b80*/  ISETP.NE.U32.AND P0, PT, R68, RZ, PT ;  /* 0x000000ff4400720c */ /* 0x000fe20003f05070 */
[----:B-1----:R-:W-:Y:S01]  /*3b90*/  HMMA.1688.F32.TF32 R64, R36, R30, R64 ;  /* 0x0000001e2440723c */ /* 0x002fe20000081040 */
[----:B------:R-:W-:-:S07]  /*3ba0*/  SEL R68, R72, RZ, !P1 ;  /* 0x000000ff48447207 */ /* 0x000fce0004800000 */
[C---:B------:R-:W-:Y:S08]  /*3bb0*/  HMMA.1688.F32.TF32 R60, R36.reuse, R26, R60 ;  /* 0x0000001a243c723c */ /* 0x040ff0000008103c */
[C---:B------:R-:W-:Y:S08]  /*3bc0*/  HMMA.1688.F32.TF32 R56, R36.reuse, R78, R56 ;  /* 0x0000004e2438723c */ /* 0x040ff00000081038 */
[----:B------:R-:W-:Y:S01]  /*3bd0*/  HMMA.1688.F32.TF32 R52, R36, R70, R52 ;  /* 0x000000462434723c */ /* 0x000fe20000081034 */
[----:B------:R-:W-:Y:S04]  /*3be0*/  LDS R36, [R164+0x1880] ;  /* 0x00188000a4247984 */ /* 0x000fe80000000800 */
[----:B------:R-:W-:Y:S04]  /*3bf0*/  LDS R38, [R164+0x1c80] ;  /* 0x001c8000a4267984 */ /* 0x000fe80000000800 */
[----:B------:R-:W-:Y:S04]  /*3c00*/  LDS R37, [R163+0x1880] ;  /* 0x00188000a3257984 */ /* 0x000fe80000000800 */
[----:B------:R-:W1:Y:S04]  /*3c10*/  LDS R39, [R163+0x1c80] ;  /* 0x001c8000a3277984 */ /* 0x000e680000000800 */
[----:B------:R-:W-:Y:S06]  /*3c20*/  BAR.SYNC.DEFER_BLOCKING 0x0 ;  /* 0x0000000000007b1d */ /* 0x000fec0000010000 */
[----:B------:R-:W-:Y:S01]  /*3c30*/  @!PT LDS RZ, [RZ] ;  /* 0x00000000fffff984 */ /* 0x000fe20000000800 */
[----:B------:R-:W-:Y:S01]  /*3c40*/  @!PT LDS RZ, [RZ] ;  /* 0x00000000fffff984 */ /* 0x000fe20000000800 */
[----:B------:R-:W-:Y:S01]  /*3c50*/  @!PT LDS RZ, [RZ] ;  /* 0x00000000fffff984 */ /* 0x000fe20000000800 */
[----:B------:R2:W-:Y:S01]  /*3c60*/  LDGSTS.E [R69], [R28.64], P2 ;  /* 0x000000001c457fae */ /* 0x0005e20009121846 */
[----:B------:R-:W-:-:S03]  /*3c70*/  ISETP.NE.U32.AND P2, PT, R68, RZ, PT ;  /* 0x000000ff4400720c */ /* 0x000fc60003f45070 */
[----:B------:R3:W-:Y:S01]  /*3c80*/  LDGSTS.E [R69+0x400], [R24.64], P3 ;  /* 0x0040000018457fae */ /* 0x0007e20009921846 */
[----:B------:R-:W-:-:S05]  /*3c90*/  IADD3 R72, P3, R149, R112, RZ ;  /* 0x0000007095487210 */ /* 0x000fca0007f7e0ff */
[----:B------:R-:W-:Y:S01]  /*3ca0*/  IMAD.X R73, R111, 0x1, R7, P3 ;  /* 0x000000016f497824 */ /* 0x000fe200018e0607 */
[----:B--2---:R-:W-:Y:S01]  /*3cb0*/  IADD3 R28, P3, R145, R112, RZ ;  /* 0x00000070911c7210 */ /* 0x004fe20007f7e0ff */
[C---:B-1----:R-:W-:Y:S03]  /*3cc0*/  HMMA.1688.F32.TF32 R48, R36.reuse, R30, R48 ;  /* 0x0000001e2430723c */ /* 0x042fe60000081030 */
[----:B------:R1:W-:Y:S01]  /*3cd0*/  LDGSTS.E [R69+0x800], [R72.64], P0 ;  /* 0x0080000048457fae */ /* 0x0003e20008121846 */
[----:B------:R-:W-:Y:S01]  /*3ce0*/  ISETP.GE.AND P0, PT, R148, UR5, PT ;  /* 0x0000000594007c0c */ /* 0x000fe2000bf06270 */
[----:B------:R-:W-:Y:S01]  /*3cf0*/  IMAD.X R29, R111, 0x1, R9, P3 ;  /* 0x000000016f1d7824 */ /* 0x000fe200018e0609 */
[----:B------:R-:W-:Y:S02]  /*3d00*/  ISETP.GE.AND P3, PT, R140, UR5, PT ;  /* 0x000000058c007c0c */ /* 0x000fe4000bf66270 */
[----:B---3--:R-:W-:Y:S01]  /*3d10*/  SEL R24, RZ, 0x4, P0 ;  /* 0x00000004ff187807 */ /* 0x008fe20000000000 */
[----:B------:R-:W-:Y:S01]  /*3d20*/  HMMA.1688.F32.TF32 R40, R36, R26, R40 ;  /* 0x0000001a2428723c */ /* 0x000fe20000081028 */
[----:B------:R-:W-:Y:S01]  /*3d30*/  ISETP.GE.AND P0, PT, R144, UR5, PT ;  /* 0x0000000590007c0c */ /* 0x000fe2000bf06270 */
[----:B------:R2:W-:Y:S01]  /*3d40*/  LDGSTS.E [R69+0xc00], [R28.64], P2 ;  /* 0x00c000001c457fae */ /* 0x0005e20009121846 */
[----:B------:R-:W-:-:S02]  /*3d50*/  SEL R24, R24, RZ, !P1 ;  /* 0x000000ff18187207 */ /* 0x000fc40004800000 */
[----:B------:R-:W-:Y:S01]  /*3d60*/  SEL R25, RZ, 0x4, P0 ;  /* 0x00000004ff197807 */ /* 0x000fe20000000000 */
[----:B-1----:R-:W-:Y:S01]  /*3d70*/  IMAD R73, R115, 0x2000, R130 ;  /* 0x0000200073497824 */ /* 0x002fe200078e0282 */
[----:B------:R-:W-:Y:S01]  /*3d80*/  ISETP.NE.U32.AND P2, PT, R24, RZ, PT ;  /* 0x000000ff1800720c */ /* 0x000fe20003f45070 */
[----:B------:R-:W-:Y:S01]  /*3d90*/  HMMA.1688.F32.TF32 R76, R36, R78, R32 ;  /* 0x0000004e244c723c */ /* 0x000fe20000081020 */
[----:B------:R-:W-:Y:S02]  /*3da0*/  SEL R24, RZ, 0x4, P3 ;  /* 0x00000004ff187807 */ /* 0x000fe40001800000 */
[----:B------:R-:W-:Y:S02]  /*3db0*/  SEL R25, R25, RZ, !P1 ;  /* 0x000000ff19197207 */ /* 0x000fe40004800000 */
[----:B------:R-:W-:Y:S02]  /*3dc0*/  ISETP.GE.AND P3, PT, R136, UR5, PT ;  /* 0x0000000588007c0c */ /* 0x000fe4000bf66270 */
[----:B------:R-:W-:-:S02]  /*3dd0*/  ISETP.NE.U32.AND P0, PT, R25, RZ, PT ;  /* 0x000000ff1900720c */ /* 0x000fc40003f05070 */
[----:B------:R-:W-:Y:S02]  /*3de0*/  SEL R25, RZ, 0x4, P3 ;  /* 0x00000004ff197807 */ /* 0x000fe40001800000 */
[----:B--2---:R-:W-:Y:S02]  /*3df0*/  IADD3 R28, P3, R141, R112, RZ ;  /* 0x000000708d1c7210 */ /* 0x004fe40007f7e0ff */
[----:B------:R-:W-:Y:S02]  /*3e00*/  SEL R24, R24, RZ, !P1 ;  /* 0x000000ff18187207 */ /* 0x000fe40004800000 */
[----:B------:R-:W-:Y:S01]  /*3e10*/  SEL R25, R25, RZ, !P1 ;  /* 0x000000ff19197207 */ /* 0x000fe20004800000 */
[----:B------:R-:W-:Y:S01]  /*3e20*/  IMAD.X R29, R111, 0x1, R11, P3 ;  /* 0x000000016f1d7824 */ /* 0x000fe200018e060b */
[----:B------:R-:W-:Y:S02]  /*3e30*/  ISETP.GE.AND P3, PT, R160, UR5, PT ;  /* 0x00000005a0007c0c */ /* 0x000fe4000bf66270 */
[----:B------:R-:W-:-:S02]  /*3e40*/  ISETP.NE.U32.AND P5, PT, R24, RZ, PT ;  /* 0x000000ff1800720c */ /* 0x000fc40003fa5070 */
[----:B------:R1:W-:Y:S01]  /*3e50*/  LDGSTS.E [R69+0x1000], [R28.64], P2 ;  /* 0x010000001c457fae */ /* 0x0003e20009121846 */
[----:B------:R-:W-:Y:S02]  /*3e60*/  SEL R24, RZ, 0x4, P3 ;  /* 0x00000004ff187807 */ /* 0x000fe40001800000 */
[----:B------:R-:W-:Y:S02]  /*3e70*/  ISETP.GE.AND P2, PT, R158, UR5, PT ;  /* 0x000000059e007c0c */ /* 0x000fe4000bf46270 */
[----:B------:R-:W-:Y:S02]  /*3e80*/  ISETP.NE.U32.AND P6, PT, R25, RZ, PT ;  /* 0x000000ff1900720c */ /* 0x000fe40003fc5070 */
[----:B------:R-:W-:Y:S02]  /*3e90*/  SEL R25, R24, RZ, !P1 ;  /* 0x000000ff18197207 */ /* 0x000fe40004800000 */
[----:B------:R-:W-:Y:S02]  /*3ea0*/  SEL R30, RZ, 0x4, P2 ;  /* 0x00000004ff1e7807 */ /* 0x000fe40001000000 */
[----:B------:R-:W-:-:S02]  /*3eb0*/  IADD3 R24, P2, R137, R112, RZ ;  /* 0x0000007089187210 */ /* 0x000fc40007f5e0ff */
[----:B------:R-:W-:Y:S02]  /*3ec0*/  ISETP.NE.U32.AND P4, PT, R25, RZ, PT ;  /* 0x000000ff1900720c */ /* 0x000fe40003f85070 */
[----:B------:R-:W-:Y:S01]  /*3ed0*/  ISETP.GE.AND P3, PT, R154, UR5, PT ;  /* 0x000000059a007c0c */ /* 0x000fe2000bf66270 */
[----:B------:R-:W-:Y:S01]  /*3ee0*/  IMAD.X R25, R111, 0x1, R13, P2 ;  /* 0x000000016f197824 */ /* 0x000fe200010e060d */
[----:B------:R-:W-:Y:S02]  /*3ef0*/  SEL R30, R30, RZ, !P1 ;  /* 0x000000ff1e1e7207 */ /* 0x000fe40004800000 */
[----:B------:R-:W-:Y:S02]  /*3f00*/  SEL R31, RZ, 0x4, P3 ;  /* 0x00000004ff1f7807 */ /* 0x000fe40001800000 */
[----:B------:R2:W-:Y:S01]  /*3f10*/  LDGSTS.E [R69+0x1400], [R24.64], P0 ;  /* 0x0140000018457fae */ /* 0x0005e20008121846 */
[----:B------:R-:W-:Y:S02]  /*3f20*/  ISETP.GE.AND P0, PT, R150, UR5, PT ;  /* 0x0000000596007c0c */ /* 0x000fe4000bf06270 */
[----:B------:R-:W-:-:S02]  /*3f30*/  SEL R31, R31, RZ, !P1 ;  /* 0x000000ff1f1f7207 */ /* 0x000fc40004800000 */
[----:B------:R-:W-:Y:S02]  /*3f40*/  ISETP.NE.U32.AND P3, PT, R30, RZ, PT ;  /* 0x000000ff1e00720c */ /* 0x000fe40003f65070 */
[----:B------:R-:W-:Y:S02]  /*3f50*/  ISETP.NE.U32.AND P2, PT, R31, RZ, PT ;  /* 0x000000ff1f00720c */ /* 0x000fe40003f45070 */
[----:B------:R-:W-:Y:S02]  /*3f60*/  SEL R31, RZ, 0x4, P0 ;  /* 0x00000004ff1f7807 */ /* 0x000fe40000000000 */
[----:B------:R-:W-:Y:S01]  /*3f70*/  ISETP.GE.AND P0, PT, R146, UR5, PT ;  /* 0x0000000592007c0c */ /* 0x000fe2000bf06270 */
[----:B--2---:R-:W-:Y:S01]  /*3f80*/  IMAD.MOV.U32 R24, RZ, RZ, R112 ;  /* 0x000000ffff187224 */ /* 0x004fe200078e0070 */
[----:B------:R-:W-:Y:S01]  /*3f90*/  SEL R68, R31, RZ, !P1 ;  /* 0x000000ff1f447207 */ /* 0x000fe20004800000 */
[----:B------:R-:W-:Y:S01]  /*3fa0*/  IMAD.MOV.U32 R25, RZ, RZ, R111 ;  /* 0x000000ffff197224 */ /* 0x000fe200078e006f */
[----:B------:R-:W-:-:S02]  /*3fb0*/  SEL R72, RZ, 0x4, P0 ;  /* 0x00000004ff487807 */ /* 0x000fc40000000000 */
[----:B------:R-:W-:Y:S01]  /*3fc0*/  ISETP.NE.U32.AND P0, PT, R68, RZ, PT ;  /* 0x000000ff4400720c */ /* 0x000fe20003f05070 */
[----:B-1----:R-:W-:Y:S01]  /*3fd0*/  IMAD.WIDE R28, R117, 0x4, R24 ;  /* 0x00000004751c7825 */ /* 0x002fe200078e0218 */
[----:B------:R-:W-:-:S03]  /*3fe0*/  SEL R72, R72, RZ, !P1 ;  /* 0x000000ff48487207 */ /* 0x000fc60004800000 */
[----:B------:R-:W-:Y:S01]  /*3ff0*/  IMAD.WIDE R26, R119, 0x4, R24 ;  /* 0x00000004771a7825 */ /* 0x000fe200078e0218 */
[----:B------:R1:W-:Y:S01]  /*4000*/  LDGSTS.E [R69+0x1800], [R28.64], P5 ;  /* 0x018000001c457fae */ /* 0x0003e2000a921846 */
[----:B------:R-:W-:-:S03]  /*4010*/  ISETP.GE.AND P5, PT, R142, UR5, PT ;  /* 0x000000058e007c0c */ /* 0x000fc6000bfa6270 */
[----:B------:R2:W-:Y:S01]  /*4020*/  LDGSTS.E [R69+0x1c00], [R26.64], P6 ;  /* 0x01c000001a457fae */ /* 0x0005e2000b121846 */
[----:B------:R-:W-:-:S05]  /*4030*/  IADD3 R30, P6, R155, R112, RZ ;  /* 0x000000709b1e7210 */ /* 0x000fca0007fde0ff */
[----:B------:R-:W-:Y:S01]  /*4040*/  IMAD.X R31, R111, 0x1, R4, P6 ;  /* 0x000000016f1f7824 */ /* 0x000fe200030e0604 */
[----:B-1----:R-:W-:Y:S02]  /*4050*/  SEL R29, RZ, 0x4, P5 ;  /* 0x00000004ff1d7807 */ /* 0x002fe40002800000 */
[----:B------:R-:W-:Y:S02]  /*4060*/  ISETP.NE.U32.AND P5, PT, R72, RZ, PT ;  /* 0x000000ff4800720c */ /* 0x000fe40003fa5070 */
[----:B------:R1:W-:Y:S01]  /*4070*/  LDGSTS.E [R73+0x200], [R30.64], P4 ;  /* 0x002000001e497fae */ /* 0x0003e2000a121846 */
[-C--:B------:R-:W-:Y:S01]  /*4080*/  IADD3 R28, P4, R151, R112.reuse, RZ ;  /* 0x00000070971c7210 */ /* 0x080fe20007f9e0ff */
[----:B--2---:R-:W-:Y:S01]  /*4090*/  HMMA.1688.F32.TF32 R68, R36, R70, R44 ;  /* 0x000000462444723c */ /* 0x004fe2000008102c */
[----:B------:R-:W-:Y:S02]  /*40a0*/  SEL R27, R29, RZ, !P1 ;  /* 0x000000ff1d1b7207 */ /* 0x000fe40004800000 */
[----:B------:R-:W-:Y:S01]  /*40b0*/  IADD3 R26, P6, R147, R112, RZ ;  /* 0x00000070931a7210 */ /* 0x000fe20007fde0ff */
[----:B------:R-:W-:Y:S01]  /*40c0*/  IMAD.X R29, R111, 0x1, R6, P4 ;  /* 0x000000016f1d7824 */ /* 0x000fe200020e0606 */
[----:B------:R-:W-:-:S02]  /*40d0*/  ISETP.NE.U32.AND P4, PT, R27, RZ, PT ;  /* 0x000000ff1b00720c */ /* 0x000fc40003f85070 */
[----:B------:R-:W-:Y:S02]  /*40e0*/  IMAD R39, R115, 0x2000, R128 ;  /* 0x0000200073277824 */ /* 0x000fe400078e0280 */
[----:B------:R2:W-:Y:S01]  /*40f0*/  LDGSTS.E [R73+0x600], [R28.64], P3 ;  /* 0x006000001c497fae */ /* 0x0005e20009921846 */
[----:B------:R-:W-:Y:S01]  /*4100*/  IMAD.X R27, R111, 0x1, R8, P6 ;  /* 0x000000016f1b7824 */ /* 0x000fe200030e0608 */
[----:B------:R-:W-:Y:S01]  /*4110*/  ISETP.GE.AND P3, PT, R138, UR5, PT ;  /* 0x000000058a007c0c */ /* 0x000fe2000bf66270 */
[----:B------:R-:W-:Y:S01]  /*4120*/  IMAD R45, R115, 0x2000, R126 ;  /* 0x00002000732d7824 */ /* 0x000fe200078e027e */
[----:B------:R-:W-:Y:S02]  /*4130*/  ISETP.GE.AND P6, PT, R134, UR5, PT ;  /* 0x0000000586007c0c */ /* 0x000fe4000bfc6270 */
[----:B-1----:R-:W-:Y:S01]  /*4140*/  SEL R30, RZ, 0x4, P3 ;  /* 0x00000004ff1e7807 */ /* 0x002fe20001800000 */
[----:B------:R1:W-:Y:S01]  /*4150*/  LDGSTS.E [R73+0xa00], [R26.64], P2 ;  /* 0x00a000001a497fae */ /* 0x0003e20009121846 */
[----:B------:R-:W-:Y:S01]  /*4160*/  ISETP.GE.AND P3, PT, R133, UR5, PT ;  /* 0x0000000585007c0c */ /* 0x000fe2000bf66270 */
[----:B------:R-:W-:Y:S01]  /*4170*/  UIADD3 UR5, UR5, -0x20, URZ ;  /* 0xffffffe005057890 */ /* 0x000fe2000fffe03f */
[----:B------:R-:W-:-:S02]  /*4180*/  IADD3 R32, P2, R143, R112, RZ ;  /* 0x000000708f207210 */ /* 0x000fc40007f5e0ff */
[----:B------:R-:W-:Y:S02]  /*4190*/  SEL R31, R30, RZ, !P1 ;  /* 0x000000ff1e1f7207 */ /* 0x000fe40004800000 */
[----:B------:R-:W-:Y:S01]  /*41a0*/  SEL R34, RZ, 0x4, P6 ;  /* 0x00000004ff227807 */ /* 0x000fe20003000000 */
[----:B------:R-:W-:Y:S01]  /*41b0*/  IMAD.X R33, R111, 0x1, R10, P2 ;  /* 0x000000016f217824 */ /* 0x000fe200010e060a */
[----:B--2---:R-:W-:Y:S02]  /*41c0*/  SEL R28, RZ, 0x4, P3 ;  /* 0x00000004ff1c7807 */ /* 0x004fe40001800000 */
[----:B------:R-:W-:Y:S02]  /*41d0*/  ISETP.NE.U32.AND P2, PT, R31, RZ, PT ;  /* 0x000000ff1f00720c */ /* 0x000fe40003f45070 */
[----:B------:R-:W-:Y:S01]  /*41e0*/  IADD3 R30, P6, R139, R112, RZ ;  /* 0x000000708b1e7210 */ /* 0x000fe20007fde0ff */
[----:B------:R2:W-:Y:S01]  /*41f0*/  LDGSTS.E [R73+0xe00], [R32.64], P0 ;  /* 0x00e0000020497fae */ /* 0x0005e20008121846 */
[----:B------:R-:W-:-:S02]  /*4200*/  SEL R34, R34, RZ, !P1 ;  /* 0x000000ff22227207 */ /* 0x000fc40004800000 */
[----:B------:R-:W-:Y:S01]  /*4210*/  SEL R28, R28, RZ, !P1 ;  /* 0x000000ff1c1c7207 */ /* 0x000fe20004800000 */
[----:B------:R-:W-:Y:S01]  /*4220*/  IMAD.X R31, R111, 0x1, R12, P6 ;  /* 0x000000016f1f7824 */ /* 0x000fe200030e060c */
[----:B-1----:R-:W-:Y:S02]  /*4230*/  IADD3 R26, P1, R135, R112, RZ ;  /* 0x00000070871a7210 */ /* 0x002fe40007f3e0ff */
[----:B------:R-:W-:Y:S01]  /*4240*/  ISETP.NE.U32.AND P3, PT, R34, RZ, PT ;  /* 0x000000ff2200720c */ /* 0x000fe20003f65070 */
[----:B------:R-:W-:Y:S01]  /*4250*/  IMAD.WIDE R34, R118, 0x4, R24 ;  /* 0x0000000476227825 */ /* 0x000fe200078e0218 */
[----:B------:R-:W-:Y:S01]  /*4260*/  ISETP.NE.U32.AND P0, PT, R28, RZ, PT ;  /* 0x000000ff1c00720c */ /* 0x000fe20003f05070 */
[----:B------:R1:W-:Y:S02]  /*4270*/  LDGSTS.E [R73+0x1200], [R30.64], P5 ;  /* 0x012000001e497fae */ /* 0x0003e4000a921846 */
[----:B------:R-:W-:Y:S01]  /*4280*/  IMAD.X R27, R111, 0x1, R14, P1 ;  /* 0x000000016f1b7824 */ /* 0x000fe200008e060e */
[----:B------:R-:W-:Y:S01]  /*4290*/  IADD3 R28, P1, R131, R110, RZ ;  /* 0x0000006e831c7210 */ /* 0x000fe20007f3e0ff */
[----:B------:R-:W-:-:S03]  /*42a0*/  IMAD.WIDE R24, R120, 0x4, R24 ;  /* 0x0000000478187825 */ /* 0x000fc600078e0218 */
[----:B------:R3:W-:Y:S01]  /*42b0*/  LDGSTS.E [R73+0x1600], [R26.64], P4 ;  /* 0x016000001a497fae */ /* 0x0007e2000a121846 */
[--C-:B------:R-:W-:Y:S01]  /*42c0*/  IMAD.X R29, R109, 0x1, R15.reuse, P1 ;  /* 0x000000016d1d7824 */ /* 0x100fe200008e060f */
[C---:B--2---:R-:W-:Y:S02]  /*42d0*/  IADD3 R32, P1, R131.reuse, R102, RZ ;  /* 0x0000006683207210 */ /* 0x044fe40007f3e0ff */
[----:B------:R2:W-:Y:S01]  /*42e0*/  LDGSTS.E [R73+0x1a00], [R34.64], P2 ;  /* 0x01a0000022497fae */ /* 0x0005e20009121846 */
[----:B------:R-:W-:Y:S02]  /*42f0*/  IADD3 R36, P2, R131, R106, RZ ;  /* 0x0000006a83247210 */ /* 0x000fe40007f5e0ff */
[--C-:B------:R-:W-:Y:S01]  /*4300*/  IMAD.X R33, R101, 0x1, R15.reuse, P1 ;  /* 0x0000000165217824 */ /* 0x100fe200008e060f */
[----:B------:R4:W-:Y:S02]  /*4310*/  LDGSTS.E [R73+0x1e00], [R24.64], P3 ;  /* 0x01e0000018497fae */ /* 0x0009e40009921846 */
[----:B------:R-:W-:Y:S01]  /*4320*/  IMAD.X R37, R105, 0x1, R15, P2 ;  /* 0x0000000169257824 */ /* 0x000fe200010e060f */
[C---:B-1----:R-:W-:Y:S01]  /*4330*/  IADD3 R30, P2, R131.reuse, R98, RZ ;  /* 0x00000062831e7210 */ /* 0x042fe20007f5e0ff */
[----:B------:R-:W0:Y:S01]  /*4340*/  LDGDEPBAR ;  /* 0x00000000000079af */ /* 0x000e220000000000 */
[----:B---3--:R-:W-:-:S03]  /*4350*/  IADD3 R26, P1, R131, R94, RZ ;  /* 0x0000005e831a7210 */ /* 0x008fc60007f3e0ff */
[--C-:B------:R-:W-:Y:S01]  /*4360*/  IMAD.X R31, R97, 0x1, R15.reuse, P2 ;  /* 0x00000001611f7824 */ /* 0x100fe200010e060f */
[----:B------:R1:W-:Y:S01]  /*4370*/  LDGSTS.E [R39+0x4000], [R28.64], P0 ;  /* 0x040000001c277fae */ /* 0x0003e20008121846 */
[--C-:B------:R-:W-:Y:S01]  /*4380*/  IMAD.X R27, R93, 0x1, R15.reuse, P1 ;  /* 0x000000015d1b7824 */ /* 0x100fe200008e060f */
[C---:B--2---:R-:W-:Y:S02]  /*4390*/  IADD3 R34, P1, R131.reuse, R86, RZ ;  /* 0x0000005683227210 */ /* 0x044fe40007f3e0ff */
[----:B----4-:R-:W-:Y:S01]  /*43a0*/  IADD3 R24, P2, R131, R90, RZ ;  /* 0x0000005a83187210 */ /* 0x010fe20007f5e0ff */
[----:B------:R2:W-:Y:S01]  /*43b0*/  LDGSTS.E [R39+0x4400], [R36.64], P0 ;  /* 0x0440000024277fae */ /* 0x0005e20008121846 */
[-C--:B------:R-:W-:Y:S01]  /*43c0*/  IADD3 R86, P4, R86, R17.reuse, RZ ;  /* 0x0000001156567210 */ /* 0x080fe20007f9e0ff */
[--C-:B------:R-:W-:Y:S01]  /*43d0*/  IMAD.X R35, R85, 0x1, R15.reuse, P1 ;  /* 0x0000000155237824 */ /* 0x100fe200008e060f */
[----:B------:R-:W-:Y:S01]  /*43e0*/  IADD3 R90, P6, R90, R17, RZ ;  /* 0x000000115a5a7210 */ /* 0x000fe20007fde0ff */
[----:B------:R-:W-:Y:S01]  /*43f0*/  IMAD.X R25, R89, 0x1, R15, P2 ;  /* 0x0000000159197824 */ /* 0x000fe200010e060f */
[----:B------:R3:W-:Y:S01]  /*4400*/  LDGSTS.E [R39+0x4800], [R32.64], P0 ;  /* 0x0480000020277fae */ /* 0x0007e20008121846 */
[--C-:B------:R-:W-:Y:S01]  /*4410*/  IMAD.X R85, R85, 0x1, R16.reuse, P4 ;  /* 0x0000000155557824 */ /* 0x100fe200020e0610 */
[----:B-1----:R-:W-:Y:S01]  /*4420*/  IADD3 R28, P2, R131, R22, RZ ;  /* 0x00000016831c7210 */ /* 0x002fe20007f5e0ff */
[----:B------:R-:W-:Y:S01]  /*4430*/  IMAD.X R89, R89, 0x1, R16, P6 ;  /* 0x0000000159597824 */ /* 0x000fe200030e0610 */
[----:B------:R1:W-:Y:S01]  /*4440*/  LDGSTS.E [R39+0x4c00], [R30.64], P0 ;  /* 0x04c000001e277fae */ /* 0x0003e20008121846 */
[----:B--2---:R-:W-:-:S02]  /*4450*/  IADD3 R36, P1, R131, R108, RZ ;  /* 0x0000006c83247210 */ /* 0x004fc40007f3e0ff */
[--C-:B------:R-:W-:Y:S01]  /*4460*/  IMAD.X R29, R21, 0x1, R15.reuse, P2 ;  /* 0x00000001151d7824 */ /* 0x100fe200010e060f */
[----:B------:R2:W-:Y:S01]  /*4470*/  LDGSTS.E [R39+0x5000], [R26.64], P0 ;  /* 0x050000001a277fae */ /* 0x0005e20008121846 */
[----:B---3--:R-:W-:Y:S01]  /*4480*/  IADD3 R32, P2, R131, R104, RZ ;  /* 0x0000006883207210 */ /* 0x008fe20007f5e0ff */
[--C-:B------:R-:W-:Y:S02]  /*4490*/  IMAD.X R37, R107, 0x1, R15.reuse, P1 ;  /* 0x000000016b257824 */ /* 0x100fe400008e060f */
[----:B------:R3:W-:Y:S01]  /*44a0*/  LDGSTS.E [R39+0x5400], [R24.64], P0 ;  /* 0x0540000018277fae */ /* 0x0007e20008121846 */
[-C--:B------:R-:W-:Y:S01]  /*44b0*/  IADD3 R104, P6, R104, R17.reuse, RZ ;  /* 0x0000001168687210 */ /* 0x080fe20007fde0ff */
[C---:B------:R-:W-:Y:S02]  /*44c0*/  IMAD.X R33, R103.reuse, 0x1, R15, P2 ;  /* 0x0000000167217824 */ /* 0x040fe400010e060f */
[----:B------:R4:W-:Y:S02]  /*44d0*/  LDGSTS.E [R39+0x5800], [R34.64], P0 ;  /* 0x0580000022277fae */ /* 0x0009e40008121846 */
[----:B------:R-:W-:Y:S01]  /*44e0*/  IMAD.X R103, R103, 0x1, R16, P6 ;  /* 0x0000000167677824 */ /* 0x000fe200030e0610 */
[----:B--2---:R-:W-:Y:S01]  /*44f0*/  IADD3 R26, P1, R131, R100, RZ ;  /* 0x00000064831a7210 */ /* 0x004fe20007f3e0ff */
[----:B------:R2:W-:Y:S01]  /*4500*/  LDGSTS.E [R39+0x5c00], [R28.64], P0 ;  /* 0x05c000001c277fae */ /* 0x0005e20008121846 */
[----:B------:R-:W-:-:S02]  /*4510*/  IADD3 R100, P4, R100, R17, RZ ;  /* 0x0000001164647210 */ /* 0x000fc40007f9e0ff */
[----:B---3--:R-:W-:Y:S01]  /*4520*/  IADD3 R24, P2, R131, R96, RZ ;  /* 0x0000006083187210 */ /* 0x008fe20007f5e0ff */
[--C-:B------:R-:W-:Y:S01]  /*4530*/  IMAD.X R27, R99, 0x1, R15.reuse, P1 ;  /* 0x00000001631b7824 */ /* 0x100fe200008e060f */
[----:B-1----:R-:W-:Y:S01]  /*4540*/  IADD3 R30, P1, R131, R92, RZ ;  /* 0x0000005c831e7210 */ /* 0x002fe20007f3e0ff */
[----:B------:R1:W-:Y:S01]  /*4550*/  LDGSTS.E [R45+0x4200], [R36.64], P0 ;  /* 0x04200000242d7fae */ /* 0x0003e20008121846 */
[--C-:B------:R-:W-:Y:S01]  /*4560*/  IMAD.X R99, R99, 0x1, R16.reuse, P4 ;  /* 0x0000000163637824 */ /* 0x100fe200020e0610 */
[----:B------:R-:W-:Y:S01]  /*4570*/  ISETP.NE.U32.AND P4, PT, R124, UR4, PT ;  /* 0x000000047c007c0c */ /* 0x000fe2000bf85070 */
[--C-:B------:R-:W-:Y:S01]  /*4580*/  IMAD.X R25, R95, 0x1, R15.reuse, P2 ;  /* 0x000000015f197824 */ /* 0x100fe200010e060f */
[----:B----4-:R-:W-:Y:S01]  /*4590*/  IADD3 R34, P2, R131, R88, RZ ;  /* 0x0000005883227210 */ /* 0x010fe20007f5e0ff */
[--C-:B------:R-:W-:Y:S01]  /*45a0*/  IMAD.X R31, R91, 0x1, R15.reuse, P1 ;  /* 0x000000015b1f7824 */ /* 0x100fe200008e060f */
[----:B--2---:R-:W-:Y:S01]  /*45b0*/  IADD3 R28, P3, R131, R84, RZ ;  /* 0x00000054831c7210 */ /* 0x004fe20007f7e0ff */
[----:B------:R2:W-:Y:S01]  /*45c0*/  LDGSTS.E [R45+0x4600], [R32.64], P0 ;  /* 0x04600000202d7fae */ /* 0x0005e20008121846 */
[-C--:B------:R-:W-:Y:S01]  /*45d0*/  IADD3 R88, P5, R88, R17.reuse, RZ ;  /* 0x0000001158587210 */ /* 0x080fe20007fbe0ff */
[--C-:B------:R-:W-:Y:S01]  /*45e0*/  IMAD.X R35, R87, 0x1, R15.reuse, P2 ;  /* 0x0000000157237824 */ /* 0x100fe200010e060f */
[-C--:B------:R-:W-:Y:S01]  /*45f0*/  IADD3 R22, P2, R22, R17.reuse, RZ ;  /* 0x0000001116167210 */ /* 0x080fe20007f5e0ff */
[--C-:B------:R-:W-:Y:S01]  /*4600*/  IMAD.X R29, R23, 0x1, R15.reuse, P3 ;  /* 0x00000001171d7824 */ /* 0x100fe200018e060f */
[----:B-1----:R-:W-:Y:S01]  /*4610*/  IADD3 R36, P1, R131, R20, RZ ;  /* 0x0000001483247210 */ /* 0x002fe20007f3e0ff */
[----:B------:R2:W-:Y:S01]  /*4620*/  LDGSTS.E [R45+0x4a00], [R26.64], P0 ;  /* 0x04a000001a2d7fae */ /* 0x0005e20008121846 */
[-C--:B------:R-:W-:Y:S01]  /*4630*/  IADD3 R84, P3, R84, R17.reuse, RZ ;  /* 0x0000001154547210 */ /* 0x080fe20007f7e0ff */
[--C-:B------:R-:W-:Y:S01]  /*4640*/  IMAD.X R21, R21, 0x1, R16.reuse, P2 ;  /* 0x0000000115157824 */ /* 0x100fe200010e0610 */
[-C--:B------:R-:W-:Y:S01]  /*4650*/  IADD3 R96, P2, R96, R17.reuse, RZ ;  /* 0x0000001160607210 */ /* 0x080fe20007f5e0ff */
[----:B------:R-:W-:Y:S01]  /*4660*/  IMAD.X R37, R19, 0x1, R15, P1 ;  /* 0x0000000113257824 */ /* 0x000fe200008e060f */
[-C--:B------:R-:W-:Y:S01]  /*4670*/  IADD3 R20, P1, R20, R17.reuse, RZ ;  /* 0x0000001114147210 */ /* 0x080fe20007f3e0ff */
[----:B------:R2:W-:Y:S01]  /*4680*/  LDGSTS.E [R45+0x4e00], [R24.64], P0 ;  /* 0x04e00000182d7fae */ /* 0x0005e20008121846 */
[--C-:B------:R-:W-:Y:S01]  /*4690*/  IMAD.X R23, R23, 0x1, R16.reuse, P3 ;  /* 0x0000000117177824 */ /* 0x100fe200018e0610 */
[-C--:B------:R-:W-:Y:S01]  /*46a0*/  IADD3 R98, P3, R98, R17.reuse, RZ ;  /* 0x0000001162627210 */ /* 0x080fe20007f7e0ff */
[--C-:B------:R-:W-:Y:S01]  /*46b0*/  IMAD.X R87, R87, 0x1, R16.reuse, P5 ;  /* 0x0000000157577824 */ /* 0x100fe200028e0610 */
[----:B------:R2:W-:Y:S01]  /*46c0*/  LDGSTS.E [R45+0x5200], [R30.64], P0 ;  /* 0x052000001e2d7fae */ /* 0x0005e20008121846 */
[--C-:B------:R-:W-:Y:S01]  /*46d0*/  IMAD.X R19, R19, 0x1, R16.reuse, P1 ;  /* 0x0000000113137824 */ /* 0x100fe200008e0610 */
[-C--:B------:R-:W-:Y:S01]  /*46e0*/  IADD3 R94, P1, R94, R17.reuse, RZ ;  /* 0x000000115e5e7210 */ /* 0x080fe20007f3e0ff */
[--C-:B------:R-:W-:Y:S01]  /*46f0*/  IMAD.X R95, R95, 0x1, R16.reuse, P2 ;  /* 0x000000015f5f7824 */ /* 0x100fe200010e0610 */
[----:B------:R2:W-:Y:S01]  /*4700*/  LDGSTS.E [R45+0x5600], [R34.64], P0 ;  /* 0x05600000222d7fae */ /* 0x0005e20008121846 */
[--C-:B------:R-:W-:Y:S01]  /*4710*/  IMAD.X R97, R97, 0x1, R16.reuse, P3 ;  /* 0x0000000161617824 */ /* 0x100fe200018e0610 */
[-C--:B------:R-:W-:Y:S01]  /*4720*/  IADD3 R102, P5, R102, R17.reuse, RZ ;  /* 0x0000001166667210 */ /* 0x080fe20007fbe0ff */
[----:B------:R-:W-:Y:S01]  /*4730*/  IMAD.X R93, R93, 0x1, R16, P1 ;  /* 0x000000015d5d7824 */ /* 0x000fe200008e0610 */
[----:B------:R2:W-:Y:S01]  /*4740*/  LDGSTS.E [R45+0x5a00], [R28.64], P0 ;  /* 0x05a000001c2d7fae */ /* 0x0005e20008121846 */
[----:B------:R-:W-:-:S02]  /*4750*/  IADD3 R108, P1, R108, R17, RZ ;  /* 0x000000116c6c7210 */ /* 0x000fc40007f3e0ff */
[-C--:B------:R-:W-:Y:S01]  /*4760*/  IADD3 R110, P2, R110, R17.reuse, RZ ;  /* 0x000000116e6e7210 */ /* 0x080fe20007f5e0ff */
[----:B------:R2:W-:Y:S01]  /*4770*/  LDGSTS.E [R45+0x5e00], [R36.64], P0 ;  /* 0x05e00000242d7fae */ /* 0x0005e20008121846 */
[-C--:B------:R-:W-:Y:S01]  /*4780*/  IADD3 R92, P0, R92, R17.reuse, RZ ;  /* 0x000000115c5c7210 */ /* 0x080fe20007f1e0ff */
[--C-:B------:R-:W-:Y:S01]  /*4790*/  IMAD.X R101, R101, 0x1, R16.reuse, P5 ;  /* 0x0000000165657824 */ /* 0x100fe200028e0610 */
[----:B------:R-:W-:Y:S01]  /*47a0*/  LEA R112, P3, R129, R112, 0x2 ;  /* 0x0000007081707211 */ /* 0x000fe200078610ff */
[----:B------:R-:W0:Y:S01]  /*47b0*/  LDGDEPBAR ;  /* 0x00000000000079af */ /* 0x000e220000000000 */
[--C-:B------:R-:W-:Y:S02]  /*47c0*/  IMAD.X R107, R107, 0x1, R16.reuse, P1 ;  /* 0x000000016b6b7824 */ /* 0x100fe400008e0610 */
[--C-:B------:R-:W-:Y:S01]  /*47d0*/  IMAD.X R91, R91, 0x1, R16.reuse, P0 ;  /* 0x000000015b5b7824 */ /* 0x100fe200000e0610 */
[----:B------:R-:W-:Y:S01]  /*47e0*/  IADD3 R106, P0, R106, R17, RZ ;  /* 0x000000116a6a7210 */ /* 0x000fe20007f1e0ff */
[----:B------:R-:W-:-:S02]  /*47f0*/  IMAD.X R109, R109, 0x1, R16, P2 ;  /* 0x000000016d6d7824 */ /* 0x000fc400010e0610 */
[----:B------:R-:W-:Y:S02]  /*4800*/  IMAD.X R111, R111, 0x1, R18, P3 ;  /* 0x000000016f6f7824 */ /* 0x000fe400018e0612 */
[----:B------:R-:W-:Y:S01]  /*4810*/  IMAD.X R105, R105, 0x1, R16, P0 ;  /* 0x0000000169697824 */ /* 0x000fe200000e0610 */
[----:B--2---:R-:W-:Y:S01]  /*4820*/  @!P4 CALL.REL.NOINC `(.L_x_1) ;  /* 0x000000100000c944 */ /* 0x004fe20003c00000 */
[----:B------:R-:W-:Y:S05]  /*4830*/  BRA `(.L_x_2) ;  /* 0xffffed8000007947 */ /* 0x000fea000383ffff */
.L_x_1:
[----:B------:R-:W-:-:S04]  /*4840*/  DEPBAR.LE SB0, 0x0 ;  /* 0x000080000000791a */ /* 0x000fc80000000000 */
[C---:B------:R-:W-:Y:S01]  /*4850*/  IMAD.SHL.U32 R3, R113.reuse, 0x200, RZ ;  /* 0x0000020071037824 */ /* 0x040fe200078e00ff */
[----:B------:R-:W-:Y:S01]  /*4860*/  ISETP.GE.AND P0, PT, R2, c[0x0][0x178], PT ;  /* 0x00005e0002007a0c */ /* 0x000fe20003f06270 */
[C---:B------:R-:W-:Y:S01]  /*4870*/  IMAD.SHL.U32 R4, R113.reuse, 0x40, RZ ;  /* 0x0000004071047824 */ /* 0x040fe200078e00ff */
[----:B------:R-:W-:Y:S01]  /*4880*/  LOP3.LUT R26, R0, 0x2, R161, 0xfe, !PT ;  /* 0x00000002001a7812 */ /* 0x000fe200078efea1 */
[----:B------:R-:W-:Y:S01]  /*4890*/  IMAD.SHL.U32 R5, R113, 0x800, RZ ;  /* 0x0000080071057824 */ /* 0x000fe200078e00ff */
[----:B------:R-:W-:Y:S01]  /*48a0*/  LOP3.LUT R3, R3, 0x3000, RZ, 0xc0, !PT ;  /* 0x0000300003037812 */ /* 0x000fe200078ec0ff */
[----:B------:R-:W-:Y:S01]  /*48b0*/  IMAD.SHL.U32 R113, R113, 0x4, RZ ;  /* 0x0000000471717824 */ /* 0x000fe200078e00ff */
[----:B------:R-:W-:Y:S01]  /*48c0*/  LOP3.LUT R4, R4, 0x800, RZ, 0xc0, !PT ;  /* 0x0000080004047812 */ /* 0x000fe200078ec0ff */
[----:B------:R-:W-:Y:S01]  /*48d0*/  IMAD.MOV.U32 R8, RZ, RZ, R64 ;  /* 0x000000ffff087224 */ /* 0x000fe200078e0040 */
[----:B------:R-:W-:Y:S01]  /*48e0*/  LOP3.LUT R116, R3, 0x60, R116, 0xf8, !PT ;  /* 0x0000006003747812 */ /* 0x000fe200078ef874 */
[----:B------:R-:W-:Y:S01]  /*48f0*/  IMAD.MOV.U32 R9, RZ, RZ, R60 ;  /* 0x000000ffff097224 */ /* 0x000fe200078e003c */
[----:B------:R-:W-:Y:S01]  /*4900*/  LOP3.LUT R5, R5, 0x3000, RZ, 0xc0, !PT ;  /* 0x0000300005057812 */ /* 0x000fe200078ec0ff */
[----:B------:R-:W-:Y:S01]  /*4910*/  IMAD.MOV.U32 R10, RZ, RZ, R56 ;  /* 0x000000ffff0a7224 */ /* 0x000fe200078e0038 */
[----:B------:R-:W-:Y:S01]  /*4920*/  LOP3.LUT R113, R116, 0x170, R113, 0x78, !PT ;  /* 0x0000017074717812 */ /* 0x000fe200078e7871 */
[----:B------:R-:W-:Y:S01]  /*4930*/  IMAD.MOV.U32 R11, RZ, RZ, R52 ;  /* 0x000000ffff0b7224 */ /* 0x000fe200078e0034 */
[C---:B------:R-:W-:Y:S01]  /*4940*/  LOP3.LUT R24, R0.reuse, 0x3c, R161, 0xfe, !PT ;  /* 0x0000003c00187812 */ /* 0x040fe200078efea1 */
[----:B------:R-:W-:Y:S01]  /*4950*/  IMAD.MOV.U32 R12, RZ, RZ, R65 ;  /* 0x000000ffff0c7224 */ /* 0x000fe200078e0041 */
[----:B------:R-:W-:Y:S01]  /*4960*/  LOP3.LUT R25, R0, 0x6, R161, 0xfe, !PT ;  /* 0x0000000600197812 */ /* 0x000fe200078efea1 */
[----:B------:R-:W-:Y:S01]  /*4970*/  IMAD.IADD R113, R4, 0x1, R113 ;  /* 0x0000000104717824 */ /* 0x000fe200078e0271 */
[----:B------:R-:W-:Y:S01]  /*4980*/  BAR.SYNC.DEFER_BLOCKING 0x0 ;  /* 0x0000000000007b1d */ /* 0x000fe20000010000 */
[----:B------:R-:W-:Y:S01]  /*4990*/  IMAD.MOV.U32 R13, RZ, RZ, R61 ;  /* 0x000000ffff0d7224 */ /* 0x000fe200078e003d */
[C---:B------:R-:W-:Y:S01]  /*49a0*/  LOP3.LUT R4, R0.reuse, R161, RZ, 0xfc, !PT ;  /* 0x000000a100047212 */ /* 0x040fe200078efcff */
[----:B------:R-:W-:Y:S01]  /*49b0*/  IMAD.MOV.U32 R14, RZ, RZ, R57 ;  /* 0x000000ffff0e7224 */ /* 0x000fe200078e0039 */
[----:B------:R-:W-:Y:S01]  /*49c0*/  LOP3.LUT R3, R0, 0x3a, R161, 0xfe, !PT ;  /* 0x0000003a00037812 */ /* 0x000fe200078efea1 */
[----:B------:R-:W-:Y:S01]  /*49d0*/  IMAD.MOV.U32 R15, RZ, RZ, R53 ;  /* 0x000000ffff0f7224 */ /* 0x000fe200078e0035 */
[----:B------:R-:W-:Y:S01]  /*49e0*/  ISETP.LT.AND P3, PT, R4, c[0x0][0x17c], !P0 ;  /* 0x00005f0004007a0c */ /* 0x000fe20004761270 */
[----:B------:R-:W-:Y:S01]  /*49f0*/  IMAD.MOV.U32 R19, RZ, RZ, R54 ;  /* 0x000000ffff137224 */ /* 0x000fe200078e0036 */
[C-C-:B------:R-:W-:Y:S01]  /*4a00*/  LOP3.LUT R56, R0.reuse, 0x22, R161.reuse, 0xfe, !PT ;  /* 0x0000002200387812 */ /* 0x140fe200078efea1 */
[----:B------:R-:W-:Y:S01]  /*4a10*/  IMAD.MOV.U32 R23, RZ, RZ, R68 ;  /* 0x000000ffff177224 */ /* 0x000fe200078e0044 */
[C-C-:B------:R-:W-:Y:S01]  /*4a20*/  LOP3.LUT R57, R0.reuse, 0x20, R161.reuse, 0xfe, !PT ;  /* 0x0000002000397812 */ /* 0x140fe200078efea1 */
[----:B------:R-:W-:Y:S01]  /*4a30*/  IMAD.MOV.U32 R16, RZ, RZ, R66 ;  /* 0x000000ffff107224 */ /* 0x000fe200078e0042 */
[C-C-:B------:R-:W-:Y:S01]  /*4a40*/  LOP3.LUT R60, R0.reuse, 0x1a, R161.reuse, 0xfe, !PT ;  /* 0x0000001a003c7812 */ /* 0x140fe200078efea1 */
[----:B------:R-:W-:Y:S01]  /*4a50*/  IMAD.MOV.U32 R17, RZ, RZ, R62 ;  /* 0x000000ffff117224 */ /* 0x000fe200078e003e */
[C-C-:B------:R-:W-:Y:S01]  /*4a60*/  LOP3.LUT R61, R0.reuse, 0x18, R161.reuse, 0xfe, !PT ;  /* 0x00000018003d7812 */ /* 0x140fe200078efea1 */
[----:B------:R-:W-:Y:S01]  /*4a70*/  IMAD.MOV.U32 R18, RZ, RZ, R58 ;  /* 0x000000ffff127224 */ /* 0x000fe200078e003a */
[C---:B------:R-:W-:Y:S01]  /*4a80*/  LOP3.LUT R58, R0.reuse, 0x1e, R161, 0xfe, !PT ;  /* 0x0000001e003a7812 */ /* 0x040fe200078efea1 */
[----:B------:R-:W-:Y:S01]  /*4a90*/  IMAD.MOV.U32 R52, RZ, RZ, R67 ;  /* 0x000000ffff347224 */ /* 0x000fe200078e0043 */
[C---:B------:R-:W-:Y:S01]  /*4aa0*/  LOP3.LUT R62, R0.reuse, 0x16, R161, 0xfe, !PT ;  /* 0x00000016003e7812 */ /* 0x040fe200078efea1 */
[----:B------:R-:W-:Y:S01]  /*4ab0*/  IMAD.MOV.U32 R53, RZ, RZ, R63 ;  /* 0x000000ffff357224 */ /* 0x000fe200078e003f */
[C---:B------:R-:W-:Y:S01]  /*4ac0*/  LOP3.LUT R63, R0.reuse, 0x14, R161, 0xfe, !PT ;  /* 0x00000014003f7812 */ /* 0x040fe200078efea1 */
[----:B------:R-:W-:Y:S01]  /*4ad0*/  IMAD.MOV.U32 R54, RZ, RZ, R59 ;  /* 0x000000ffff367224 */ /* 0x000fe200078e003b */
[C-C-:B------:R-:W-:Y:S01]  /*4ae0*/  LOP3.LUT R59, R0.reuse, 0x1c, R161.reuse, 0xfe, !PT ;  /* 0x0000001c003b7812 */ /* 0x140fe200078efea1 */
[----:B------:R-:W-:Y:S01]  /*4af0*/  IMAD.MOV.U32 R20, RZ, RZ, R48 ;  /* 0x000000ffff147224 */ /* 0x000fe200078e0030 */
[----:B------:R1:W-:Y:S01]  /*4b00*/  STS.128 [R113], R8 ;  /* 0x0000000871007388 */ /* 0x0003e20000000c00 */
[----:B------:R-:W-:Y:S01]  /*4b10*/  IMAD.MOV.U32 R21, RZ, RZ, R40 ;  /* 0x000000ffff157224 */ /* 0x000fe200078e0028 */
[C---:B------:R-:W-:Y:S01]  /*4b20*/  LOP3.LUT R48, R0.reuse, 0x38, R161, 0xfe, !PT ;  /* 0x0000003800307812 */ /* 0x040fe200078efea1 */
[----:B------:R-:W-:Y:S01]  /*4b30*/  IMAD.MOV.U32 R22, RZ, RZ, R76 ;  /* 0x000000ffff167224 */ /* 0x000fe200078e004c */
[----:B------:R2:W-:Y:S01]  /*4b40*/  STS.128 [R113+0x400], R12 ;  /* 0x0004000c71007388 */ /* 0x0005e20000000c00 */
[----:B------:R-:W-:Y:S01]  /*4b50*/  IMAD.MOV.U32 R68, RZ, RZ, R51 ;  /* 0x000000ffff447224 */ /* 0x000fe200078e0033 */
[----:B------:R-:W-:Y:S01]  /*4b60*/  LOP3.LUT R51, R0, 0x32, R161, 0xfe, !PT ;  /* 0x0000003200337812 */ /* 0x000fe200078efea1 */
[----:B------:R-:W-:Y:S01]  /*4b70*/  IMAD R5, R162, 0x10, R5 ;  /* 0x00000010a2057824 */ /* 0x000fe200078e0205 */
[----:B------:R-:W-:Y:S01]  /*4b80*/  STS.128 [R113+0x80], R16 ;  /* 0x0000801071007388 */ /* 0x000fe20000000c00 */
[----:B------:R-:W-:Y:S01]  /*4b90*/  IMAD R36, R2, c[0x0][0x194], RZ ;  /* 0x0000650002247a24 */ /* 0x000fe200078e02ff */
[----:B------:R-:W-:Y:S01]  /*4ba0*/  LOP3.LUT R2, R0, 0x3e, R161, 0xfe, !PT ;  /* 0x0000003e00027812 */ /* 0x000fe200078efea1 */
[----:B------:R-:W-:Y:S01]  /*4bb0*/  IMAD R67, R4, c[0x0][0x198], RZ ;  /* 0x0000660004437a24 */ /* 0x000fe200078e02ff */
[----:B------:R3:W-:Y:S01]  /*4bc0*/  STS.128 [R113+0x480], R52 ;  /* 0x0004803471007388 */ /* 0x0007e20000000c00 */
[----:B------:R-:W-:Y:S01]  /*4bd0*/  LOP3.LUT R28, R5, 0x40, RZ, 0x3c, !PT ;  /* 0x00000040051c7812 */ /* 0x000fe200078e3cff */
[----:B------:R-:W-:Y:S01]  /*4be0*/  IMAD R27, R26, c[0x0][0x198], RZ ;  /* 0x000066001a1b7a24 */ /* 0x000fe200078e02ff */
[C---:B------:R-:W-:Y:S01]  /*4bf0*/  LEA R37, P1, R36.reuse, c[0x0][0x170], 0x2 ;  /* 0x00005c0024257a11 */ /* 0x040fe200078210ff */
[----:B-1----:R-:W-:Y:S01]  /*4c00*/  IMAD.MOV.U32 R11, RZ, RZ, R69 ;  /* 0x000000ffff0b7224 */ /* 0x002fe200078e0045 */
[----:B------:R1:W-:Y:S01]  /*4c10*/  STS.128 [R113+0x200], R20 ;  /* 0x0002001471007388 */ /* 0x0003e20000000c00 */
[----:B------:R-:W-:Y:S01]  /*4c20*/  IMAD.MOV.U32 R8, RZ, RZ, R49 ;  /* 0x000000ffff087224 */ /* 0x000fe200078e0031 */
[----:B------:R-:W-:Y:S01]  /*4c30*/  LEA.HI.X.SX32 R36, R36, c[0x0][0x174], 0x2, P1 ;  /* 0x00005d0024247a11 */ /* 0x000fe200008f16ff */
[----:B--2---:R-:W-:Y:S01]  /*4c40*/  IMAD.MOV.U32 R15, RZ, RZ, R70 ;  /* 0x000000ffff0f7224 */ /* 0x004fe200078e0046 */
[C---:B------:R-:W-:Y:S01]  /*4c50*/  LEA R38, P1, R67.reuse, R37, 0x2 ;  /* 0x0000002543267211 */ /* 0x040fe200078210ff */
[----:B------:R-:W-:Y:S01]  /*4c60*/  IMAD.MOV.U32 R9, RZ, RZ, R41 ;  /* 0x000000ffff097224 */ /* 0x000fe200078e0029 */
[C---:B------:R-:W-:Y:S01]  /*4c70*/  LOP3.LUT R49, R0.reuse, 0x36, R161, 0xfe, !PT ;  /* 0x0000003600317812 */ /* 0x040fe200078efea1 */
[----:B------:R-:W-:Y:S01]  /*4c80*/  IMAD.MOV.U32 R10, RZ, RZ, R77 ;  /* 0x000000ffff0a7224 */ /* 0x000fe200078e004d */
[----:B------:R-:W-:Y:S01]  /*4c90*/  LEA.HI.X.SX32 R39, R67, R36, 0x2, P1 ;  /* 0x0000002443277211 */ /* 0x000fe200008f16ff */
[----:B------:R-:W-:Y:S01]  /*4ca0*/  IMAD.MOV.U32 R12, RZ, RZ, R50 ;  /* 0x000000ffff0c7224 */ /* 0x000fe200078e0032 */
[C-C-:B------:R-:W-:Y:S01]  /*4cb0*/  LOP3.LUT R50, R0.reuse, 0x34, R161.reuse, 0xfe, !PT ;  /* 0x0000003400327812 */ /* 0x140fe200078efea1 */
[----:B------:R-:W-:Y:S01]  /*4cc0*/  IMAD.MOV.U32 R13, RZ, RZ, R42 ;  /* 0x000000ffff0d7224 */ /* 0x000fe200078e002a */
[----:B------:R-:W-:Y:S01]  /*4cd0*/  STS.128 [R113+0x600], R8 ;  /* 0x0006000871007388 */ /* 0x000fe20000000c00 */
[----:B------:R-:W-:Y:S01]  /*4ce0*/  IMAD.MOV.U32 R14, RZ, RZ, R78 ;  /* 0x000000ffff0e7224 */ /* 0x000fe200078e004e */
[C---:B---3--:R-:W-:Y:S01]  /*4cf0*/  LOP3.LUT R52, R0.reuse, 0x30, R161, 0xfe, !PT ;  /* 0x0000003000347812 */ /* 0x048fe200078efea1 */
[----:B------:R-:W-:Y:S01]  /*4d00*/  IMAD.MOV.U32 R69, RZ, RZ, R43 ;  /* 0x000000ffff457224 */ /* 0x000fe200078e002b */
[----:B-1----:R-:W-:Y:S01]  /*4d10*/  LOP3.LUT R20, R5, 0x20, RZ, 0x3c, !PT ;  /* 0x0000002005147812 */ /* 0x002fe200078e3cff */
[----:B------:R-:W-:Y:S01]  /*4d20*/  IMAD.MOV.U32 R70, RZ, RZ, R79 ;  /* 0x000000ffff467224 */ /* 0x000fe200078e004f */
[----:B------:R-:W-:Y:S01]  /*4d30*/  STS.128 [R113+0x280], R12 ;  /* 0x0002800c71007388 */ /* 0x000fe20000000c00 */
[C-C-:B------:R-:W-:Y:S01]  /*4d40*/  LOP3.LUT R53, R0.reuse, 0x28, R161.reuse, 0xfe, !PT ;  /* 0x0000002800357812 */ /* 0x140fe200078efea1 */
[----:B------:R-:W-:Y:S01]  /*4d50*/  IMAD R46, R25, c[0x0][0x198], RZ ;  /* 0x00006600192e7a24 */ /* 0x000fe200078e02ff */
[C-C-:B------:R-:W-:Y:S01]  /*4d60*/  LOP3.LUT R54, R0.reuse, 0x26, R161.reuse, 0xfe, !PT ;  /* 0x0000002600367812 */ /* 0x140fe200078efea1 */
[----:B------:R1:W-:Y:S01]  /*4d70*/  STS.128 [R113+0x680], R68 ;  /* 0x0006804471007388 */ /* 0x0003e20000000c00 */
[----:B------:R-:W-:-:S02]  /*4d80*/  LOP3.LUT R55, R0, 0x24, R161, 0xfe, !PT ;  /* 0x0000002400377812 */ /* 0x000fc400078efea1 */
[C-C-:B------:R-:W-:Y:S01]  /*4d90*/  LOP3.LUT R64, R0.reuse, 0x12, R161.reuse, 0xfe, !PT ;  /* 0x0000001200407812 */ /* 0x140fe200078efea1 */
[----:B------:R-:W-:Y:S01]  /*4da0*/  BAR.SYNC.DEFER_BLOCKING 0x0 ;  /* 0x0000000000007b1d */ /* 0x000fe20000010000 */
[C-C-:B------:R-:W-:Y:S02]  /*4db0*/  LOP3.LUT R65, R0.reuse, 0x10, R161.reuse, 0xfe, !PT ;  /* 0x0000001000417812 */ /* 0x140fe400078efea1 */
[C-C-:B------:R-:W-:Y:S02]  /*4dc0*/  LOP3.LUT R66, R0.reuse, 0xe, R161.reuse, 0xfe, !PT ;  /* 0x0000000e00427812 */ /* 0x140fe400078efea1 */
[C-C-:B------:R-:W-:Y:S02]  /*4dd0*/  LOP3.LUT R47, R0.reuse, 0xc, R161.reuse, 0xfe, !PT ;  /* 0x0000000c002f7812 */ /* 0x140fe400078efea1 */
[C-C-:B------:R-:W-:Y:S02]  /*4de0*/  LOP3.LUT R45, R0.reuse, 0xa, R161.reuse, 0xfe, !PT ;  /* 0x0000000a002d7812 */ /* 0x140fe400078efea1 */
[----:B------:R-:W-:-:S02]  /*4df0*/  LOP3.LUT R44, R0, 0x8, R161, 0xfe, !PT ;  /* 0x00000008002c7812 */ /* 0x000fc400078efea1 */
[----:B------:R-:W-:Y:S02]  /*4e00*/  ISETP.LT.AND P2, PT, R26, c[0x0][0x17c], !P0 ;  /* 0x00005f001a007a0c */ /* 0x000fe40004741270 */
[----:B-1----:R-:W-:Y:S02]  /*4e10*/  LOP3.LUT R68, R5, 0x60, RZ, 0x3c, !PT ;  /* 0x0000006005447812 */ /* 0x002fe400078e3cff */
[C-C-:B------:R-:W-:Y:S02]  /*4e20*/  LOP3.LUT R69, R0.reuse, 0x2e, R161.reuse, 0xfe, !PT ;  /* 0x0000002e00457812 */ /* 0x140fe400078efea1 */
[C-C-:B------:R-:W-:Y:S02]  /*4e30*/  LOP3.LUT R70, R0.reuse, 0x2c, R161.reuse, 0xfe, !PT ;  /* 0x0000002c00467812 */ /* 0x140fe400078efea1 */
[C-C-:B------:R-:W-:Y:S02]  /*4e40*/  LOP3.LUT R71, R0.reuse, 0x2a, R161.reuse, 0xfe, !PT ;  /* 0x0000002a00477812 */ /* 0x140fe400078efea1 */
[----:B------:R-:W-:-:S02]  /*4e50*/  LOP3.LUT R0, R0, 0x4, R161, 0xfe, !PT ;  /* 0x0000000400007812 */ /* 0x000fc400078efea1 */
[----:B------:R-:W-:Y:S01]  /*4e60*/  ISETP.LT.AND P1, PT, R24, c[0x0][0x17c], !P0 ;  /* 0x00005f0018007a0c */ /* 0x000fe20004721270 */
[----:B------:R-:W1:Y:S01]  /*4e70*/  LDS.128 R32, [R5] ;  /* 0x0000000005207984 */ /* 0x000e620000000c00 */
[C---:B------:R-:W-:Y:S01]  /*4e80*/  ISETP.LT.AND P4, PT, R0.reuse, c[0x0][0x17c], !P0 ;  /* 0x00005f0000007a0c */ /* 0x040fe20004781270 */
[----:B------:R-:W-:Y:S02]  /*4e90*/  IMAD R0, R0, c[0x0][0x198], RZ ;  /* 0x0000660000007a24 */ /* 0x000fe400078e02ff */
[----:B------:R-:W2:Y:S03]  /*4ea0*/  LDS.128 R16, [R20] ;  /* 0x0000000014107984 */ /* 0x000ea60000000c00 */
[C---:B------:R-:W-:Y:S01]  /*4eb0*/  LEA R42, P6, R0.reuse, R37, 0x2 ;  /* 0x00000025002a7211 */ /* 0x040fe200078c10ff */
[----:B------:R-:W3:Y:S03]  /*4ec0*/  LDS.128 R12, [R28] ;  /* 0x000000001c0c7984 */ /* 0x000ee60000000c00 */
[----:B------:R-:W-:Y:S01]  /*4ed0*/  LEA.HI.X.SX32 R43, R0, R36, 0x2, P6 ;  /* 0x00000024002b7211 */ /* 0x000fe200030f16ff */
[----:B------:R-:W4:Y:S01]  /*4ee0*/  LDS.128 R8, [R68] ;  /* 0x0000000044087984 */ /* 0x000f220000000c00 */
[----:B------:R-:W-:-:S03]  /*4ef0*/  IMAD R0, R45, c[0x0][0x198], RZ ;  /* 0x000066002d007a24 */ /* 0x000fc600078e02ff */
[----:B------:R-:W5:Y:S04]  /*4f00*/  LDS.128 R4, [R5+0x800] ;  /* 0x0008000005047984 */ /* 0x000f680000000c00 */
[----:B------:R-:W4:Y:S04]  /*4f10*/  LDS.128 R20, [R20+0x800] ;  /* 0x0008000014147984 */ /* 0x000f280000000c00 */
[----:B------:R-:W4:Y:S04]  /*4f20*/  LDS.128 R28, [R28+0x800] ;  /* 0x000800001c1c7984 */ /* 0x000f280000000c00 */
[----:B-1----:R1:W-:Y:S01]  /*4f30*/  @P3 STG.E [R38.64], R32 ;  /* 0x0000002026003986 */ /* 0x0023e2000c101906 */
[----:B------:R-:W-:-:S04]  /*4f40*/  LEA R40, P3, R27, R37, 0x2 ;  /* 0x000000251b287211 */ /* 0x000fc800078610ff */
[----:B------:R-:W-:Y:S02]  /*4f50*/  LEA.HI.X.SX32 R41, R27, R36, 0x2, P3 ;  /* 0x000000241b297211 */ /* 0x000fe400018f16ff */
[----:B------:R-:W-:Y:S02]  /*4f60*/  ISETP.LT.AND P3, PT, R25, c[0x0][0x17c], !P0 ;  /* 0x00005f0019007a0c */ /* 0x000fe40004761270 */
[----:B------:R-:W5:Y:S01]  /*4f70*/  LDS.128 R24, [R68+0x800] ;  /* 0x0008000044187984 */ /* 0x000f620000000c00 */
[----:B-1----:R-:W-:-:S03]  /*4f80*/  IMAD R32, R44, c[0x0][0x198], RZ ;  /* 0x000066002c207a24 */ /* 0x002fc600078e02ff */
[----:B--2---:R1:W-:Y:S01]  /*4f90*/  @P2 STG.E [R40.64], R16 ;  /* 0x0000001028002986 */ /* 0x0043e2000c101906 */
[----:B------:R-:W-:Y:S02]  /*4fa0*/  ISETP.LT.AND P2, PT, R44, c[0x0][0x17c], !P0 ;  /* 0x00005f002c007a0c */ /* 0x000fe40004741270 */
[-C--:B------:R-:W-:Y:S01]  /*4fb0*/  LEA R38, P5, R46, R37.reuse, 0x2 ;  /* 0x000000252e267211 */ /* 0x080fe200078a10ff */
[----:B---3--:R2:W-:Y:S01]  /*4fc0*/  @P4 STG.E [R42.64], R12 ;  /* 0x0000000c2a004986 */ /* 0x0085e2000c101906 */
[-C--:B------:R-:W-:Y:S02]  /*4fd0*/  LEA R44, P6, R32, R37.reuse, 0x2 ;  /* 0x00000025202c7211 */ /* 0x080fe400078c10ff */
[----:B------:R-:W-:Y:S02]  /*4fe0*/  ISETP.LT.AND P4, PT, R45, c[0x0][0x17c], !P0 ;  /* 0x00005f002d007a0c */ /* 0x000fe40004781270 */
[-C--:B------:R-:W-:Y:S02]  /*4ff0*/  LEA.HI.X.SX32 R39, R46, R36.reuse, 0x2, P5 ;  /* 0x000000242e277211 */ /* 0x080fe400028f16ff */
[----:B------:R-:W-:Y:S01]  /*5000*/  LEA.HI.X.SX32 R45, R32, R36, 0x2, P6 ;  /* 0x00000024202d7211 */ /* 0x000fe200030f16ff */
[C---:B-1----:R-:W-:Y:S01]  /*5010*/  IMAD R16, R47.reuse, c[0x0][0x198], RZ ;  /* 0x000066002f107a24 */ /* 0x042fe200078e02ff */
[----:B------:R-:W-:Y:S01]  /*5020*/  LEA R46, P5, R0, R37, 0x2 ;  /* 0x00000025002e7211 */ /* 0x000fe200078a10ff */
[----:B----4-:R1:W-:Y:S01]  /*5030*/  @P3 STG.E [R38.64], R8 ;  /* 0x0000000826003986 */ /* 0x0103e2000c101906 */
[----:B------:R-:W-:-:S02]  /*5040*/  ISETP.LT.AND P3, PT, R47, c[0x0][0x17c], !P0 ;  /* 0x00005f002f007a0c */ /* 0x000fc40004761270 */
[-C--:B------:R-:W-:Y:S01]  /*5050*/  LEA.HI.X.SX32 R47, R0, R36.reuse, 0x2, P5 ;  /* 0x00000024002f7211 */ /* 0x080fe200028f16ff */
[----:B-----5:R3:W-:Y:S01]  /*5060*/  @P2 STG.E [R44.64], R4 ;  /* 0x000000042c002986 */ /* 0x0207e2000c101906 */
[C---:B------:R-:W-:Y:S01]  /*5070*/  ISETP.LT.AND P2, PT, R66.reuse, c[0x0][0x17c], !P0 ;  /* 0x00005f0042007a0c */ /* 0x040fe20004741270 */
[----:B------:R-:W-:Y:S01]  /*5080*/  IMAD R66, R66, c[0x0][0x198], RZ ;  /* 0x0000660042427a24 */ /* 0x000fe200078e02ff */
[-C--:B------:R-:W-:Y:S01]  /*5090*/  LEA R40, P6, R16, R37.reuse, 0x2 ;  /* 0x0000002510287211 */ /* 0x080fe200078c10ff */
[----:B------:R-:W-:Y:S01]  /*50a0*/  @P4 STG.E [R46.64], R20 ;  /* 0x000000142e004986 */ /* 0x000fe2000c101906 */
[C---:B------:R-:W-:Y:S01]  /*50b0*/  IMAD R0, R65.reuse, c[0x0][0x198], RZ ;  /* 0x0000660041007a24 */ /* 0x040fe200078e02ff */
[----:B------:R-:W-:Y:S02]  /*50c0*/  ISETP.LT.AND P4, PT, R65, c[0x0][0x17c], !P0 ;  /* 0x00005f0041007a0c */ /* 0x000fe40004781270 */
[----:B--2---:R-:W-:Y:S01]  /*50d0*/  LEA R42, P5, R66, R37, 0x2 ;  /* 0x00000025422a7211 */ /* 0x004fe200078a10ff */
[----:B-1----:R-:W-:Y:S01]  /*50e0*/  IMAD R8, R64, c[0x0][0x198], RZ ;  /* 0x0000660040087a24 */ /* 0x002fe200078e02ff */
[----:B------:R-:W-:-:S02]  /*50f0*/  LEA.HI.X.SX32 R41, R16, R36, 0x2, P6 ;  /* 0x0000002410297211 */ /* 0x000fc400030f16ff */
[-C--:B------:R-:W-:Y:S01]  /*5100*/  LEA R38, P6, R0, R37.reuse, 0x2 ;  /* 0x0000002500267211 */ /* 0x080fe200078c10ff */
[----:B---3--:R-:W-:Y:S01]  /*5110*/  IMAD R4, R60, c[0x0][0x198], RZ ;  /* 0x000066003c047a24 */ /* 0x008fe200078e02ff */
[-C--:B------:R-:W-:Y:S01]  /*5120*/  LEA.HI.X.SX32 R43, R66, R36.reuse, 0x2, P5 ;  /* 0x00000024422b7211 */ /* 0x080fe200028f16ff */
[----:B------:R1:W-:Y:S01]  /*5130*/  @P3 STG.E [R40.64], R28 ;  /* 0x0000001c28003986 */ /* 0x0003e2000c101906 */
[-C--:B------:R-:W-:Y:S01]  /*5140*/  LEA.HI.X.SX32 R39, R0, R36.reuse, 0x2, P6 ;  /* 0x0000002400277211 */ /* 0x080fe200030f16ff */
[----:B------:R-:W-:Y:S01]  /*5150*/  IMAD R0, R61, c[0x0][0x198], RZ ;  /* 0x000066003d007a24 */ /* 0x000fe200078e02ff */
[----:B------:R-:W-:Y:S01]  /*5160*/  ISETP.LT.AND P3, PT, R64, c[0x0][0x17c], !P0 ;  /* 0x00005f0040007a0c */ /* 0x000fe20004761270 */
[----:B------:R-:W-:Y:S01]  /*5170*/  @P2 STG.E [R42.64], R24 ;  /* 0x000000182a002986 */ /* 0x000fe2000c101906 */
[C---:B------:R-:W-:Y:S01]  /*5180*/  ISETP.LT.AND P2, PT, R63.reuse, c[0x0][0x17c], !P0 ;  /* 0x00005f003f007a0c */ /* 0x040fe20004741270 */
[----:B------:R-:W-:Y:S01]  /*5190*/  IMAD R63, R63, c[0x0][0x198], RZ ;  /* 0x000066003f3f7a24 */ /* 0x000fe200078e02ff */
[----:B------:R-:W-:Y:S01]  /*51a0*/  LEA R44, P5, R8, R37, 0x2 ;  /* 0x00000025082c7211 */ /* 0x000fe200078a10ff */
[----:B------:R2:W-:Y:S01]  /*51b0*/  @P4 STG.E [R38.64], R33 ;  /* 0x0000002126004986 */ /* 0x0005e2000c101906 */
[C---:B------:R-:W-:Y:S01]  /*51c0*/  ISETP.LT.AND P4, PT, R62.reuse, c[0x0][0x17c], !P0 ;  /* 0x00005f003e007a0c */ /* 0x040fe20004781270 */
[----:B------:R-:W-:Y:S01]  /*51d0*/  IMAD R62, R62, c[0x0][0x198], RZ ;  /* 0x000066003e3e7a24 */ /* 0x000fe200078e02ff */
[----:B------:R-:W-:-:S02]  /*51e0*/  LEA.HI.X.SX32 R45, R8, R36, 0x2, P5 ;  /* 0x00000024082d7211 */ /* 0x000fc400028f16ff */
[CC--:B-1----:R-:W-:Y:S02]  /*51f0*/  LEA R40, P6, R63.reuse, R37.reuse, 0x2 ;  /* 0x000000253f287211 */ /* 0x0c2fe400078c10ff */
[CC--:B------:R-:W-:Y:S01]  /*5200*/  LEA R46, P5, R62.reuse, R37.reuse, 0x2 ;  /* 0x000000253e2e7211 */ /* 0x0c0fe200078a10ff */
[----:B------:R1:W-:Y:S01]  /*5210*/  @P3 STG.E [R44.64], R17 ;  /* 0x000000112c003986 */ /* 0x0003e2000c101906 */
[-C--:B------:R-:W-:Y:S02]  /*5220*/  LEA.HI.X.SX32 R41, R63, R36.reuse, 0x2, P6 ;  /* 0x000000243f297211 */ /* 0x080fe400030f16ff */
[-C--:B------:R-:W-:Y:S01]  /*5230*/  LEA.HI.X.SX32 R47, R62, R36.reuse, 0x2, P5 ;  /* 0x000000243e2f7211 */ /* 0x080fe200028f16ff */
[----:B--2---:R-:W-:Y:S01]  /*5240*/  IMAD.MOV.U32 R39, RZ, RZ, c[0x0][0x198] ;  /* 0x00006600ff277624 */ /* 0x004fe200078e00ff */
[----:B------:R-:W-:Y:S01]  /*5250*/  LEA R32, P5, R4, R37, 0x2 ;  /* 0x0000002504207211 */ /* 0x000fe200078a10ff */
[----:B------:R2:W-:Y:S01]  /*5260*/  @P2 STG.E [R40.64], R13 ;  /* 0x0000000d28002986 */ /* 0x0005e2000c101906 */
[----:B------:R-:W-:Y:S01]  /*5270*/  ISETP.LT.AND P3, PT, R61, c[0x0][0x17c], !P0 ;  /* 0x00005f003d007a0c */ /* 0x000fe20004761270 */
[----:B------:R-:W-:Y:S01]  /*5280*/  IMAD R67, R39, 0x20, R67 ;  /* 0x0000002027437824 */ /* 0x000fe200078e0243 */
[----:B------:R-:W-:Y:S01]  /*5290*/  ISETP.LT.AND P2, PT, R60, c[0x0][0x17c], !P0 ;  /* 0x00005f003c007a0c */ /* 0x000fe20004741270 */
[----:B------:R-:W-:Y:S01]  /*52a0*/  @P4 STG.E [R46.64], R9 ;  /* 0x000000092e004986 */ /* 0x000fe2000c101906 */
[----:B------:R-:W-:-:S02]  /*52b0*/  LEA.HI.X.SX32 R33, R4, R36, 0x2, P5 ;  /* 0x0000002404217211 */ /* 0x000fc400028f16ff */
[-C--:B------:R-:W-:Y:S02]  /*52c0*/  LEA R42, P6, R0, R37.reuse, 0x2 ;  /* 0x00000025002a7211 */ /* 0x080fe400078c10ff */
[C---:B------:R-:W-:Y:S01]  /*52d0*/  ISETP.LT.AND P5, PT, R58.reuse, c[0x0][0x17c], !P0 ;  /* 0x00005f003a007a0c */ /* 0x040fe200047a1270 */
[----:B------:R-:W-:Y:S01]  /*52e0*/  IMAD R58, R58, c[0x0][0x198], RZ ;  /* 0x000066003a3a7a24 */ /* 0x000fe200078e02ff */
[----:B------:R-:W-:Y:S01]  /*52f0*/  LEA.HI.X.SX32 R43, R0, R36, 0x2, P6 ;  /* 0x00000024002b7211 */ /* 0x000fe200030f16ff */
[----:B------:R-:W-:Y:S01]  /*5300*/  IMAD R0, R39, 0x2, R67 ;  /* 0x0000000227007824 */ /* 0x000fe200078e0243 */
[C---:B------:R-:W-:Y:S01]  /*5310*/  ISETP.LT.AND P4, PT, R59.reuse, c[0x0][0x17c], !P0 ;  /* 0x00005f003b007a0c */ /* 0x040fe20004781270 */
[----:B------:R-:W-:Y:S01]  /*5320*/  IMAD R59, R59, c[0x0][0x198], RZ ;  /* 0x000066003b3b7a24 */ /* 0x000fe200078e02ff */
[----:B------:R-:W-:Y:S01]  /*5330*/  LEA R16, P6, R58, R37, 0x2 ;  /* 0x000000253a107211 */ /* 0x000fe200078c10ff */
[----:B------:R3:W-:Y:S01]  /*5340*/  @P3 STG.E [R42.64], R5 ;  /* 0x000000052a003986 */ /* 0x0007e2000c101906 */
[----:B------:R-:W-:-:S02]  /*5350*/  IMAD R20, R39, 0x2, R0 ;  /* 0x0000000227147824 */ /* 0x000fc400078e0200 */
[-C--:B-1----:R-:W-:Y:S01]  /*5360*/  LEA.HI.X.SX32 R17, R58, R36.reuse, 0x2, P6 ;  /* 0x000000243a117211 */ /* 0x082fe200030f16ff */
[----:B------:R-:W-:Y:S01]  /*5370*/  @P2 STG.E [R32.64], R21 ;  /* 0x0000001520002986 */ /* 0x000fe2000c101906 */
[-C--:B------:R-:W-:Y:S02]  /*5380*/  LEA R12, P3, R59, R37.reuse, 0x2 ;  /* 0x000000253b0c7211 */ /* 0x080fe400078610ff */
[----:B------:R-:W-:Y:S02]  /*5390*/  ISETP.LT.AND P2, PT, R57, c[0x0][0x17c], !P0 ;  /* 0x00005f0039007a0c */ /* 0x000fe40004741270 */
[----:B------:R-:W-:Y:S02]  /*53a0*/  LEA R4, P6, R67, R37, 0x2 ;  /* 0x0000002543047211 */ /* 0x000fe400078c10ff */
[-C--:B--2---:R-:W-:Y:S02]  /*53b0*/  LEA.HI.X.SX32 R13, R59, R36.reuse, 0x2, P3 ;  /* 0x000000243b0d7211 */ /* 0x084fe400018f16ff */
[----:B---3--:R-:W-:-:S02]  /*53c0*/  LEA.HI.X.SX32 R5, R67, R36, 0x2, P6 ;  /* 0x0000002443057211 */ /* 0x008fc400030f16ff */
[----:B------:R-:W-:Y:S01]  /*53d0*/  LEA R8, P6, R0, R37, 0x2 ;  /* 0x0000002500087211 */ /* 0x000fe200078c10ff */
[----:B------:R1:W-:Y:S01]  /*53e0*/  @P4 STG.E [R12.64], R29 ;  /* 0x0000001d0c004986 */ /* 0x0003e2000c101906 */
[----:B------:R-:W-:Y:S02]  /*53f0*/  ISETP.LT.AND P4, PT, R56, c[0x0][0x17c], !P0 ;  /* 0x00005f0038007a0c */ /* 0x000fe40004781270 */
[----:B------:R-:W-:Y:S01]  /*5400*/  LEA.HI.X.SX32 R9, R0, R36, 0x2, P6 ;  /* 0x0000002400097211 */ /* 0x000fe200030f16ff */
[----:B------:R-:W-:Y:S01]  /*5410*/  IMAD R0, R39, 0x2, R20 ;  /* 0x0000000227007824 */ /* 0x000fe200078e0214 */
[----:B------:R2:W-:Y:S01]  /*5420*/  @P5 STG.E [R16.64], R25 ;  /* 0x0000001910005986 */ /* 0x0005e2000c101906 */
[----:B------:R-:W-:Y:S02]  /*5430*/  ISETP.LT.AND P5, PT, R55, c[0x0][0x17c], !P0 ;  /* 0x00005f0037007a0c */ /* 0x000fe400047a1270 */
[----:B------:R-:W-:Y:S01]  /*5440*/  ISETP.LT.AND P3, PT, R48, c[0x0][0x17c], !P0 ;  /* 0x00005f0030007a0c */ /* 0x000fe20004761270 */
[----:B------:R3:W-:Y:S01]  /*5450*/  @P2 STG.E [R4.64], R34 ;  /* 0x0000002204002986 */ /* 0x0007e2000c101906 */
[----:B------:R-:W-:-:S02]  /*5460*/  ISETP.LT.AND P2, PT, R54, c[0x0][0x17c], !P0 ;  /* 0x00005f0036007a0c */ /* 0x000fc40004741270 */
[CC--:B-1----:R-:W-:Y:S02]  /*5470*/  LEA R12, P6, R20.reuse, R37.reuse, 0x2 ;  /* 0x00000025140c7211 */ /* 0x0c2fe400078c10ff */
[----:B------:R1:W-:Y:S01]  /*5480*/  @P4 STG.E [R8.64], R18 ;  /* 0x0000001208004986 */ /* 0x0003e2000c101906 */
[----:B------:R-:W-:Y:S02]  /*5490*/  ISETP.LT.AND P4, PT, R53, c[0x0][0x17c], !P0 ;  /* 0x00005f0035007a0c */ /* 0x000fe40004781270 */
[----:B------:R-:W-:Y:S01]  /*54a0*/  LEA.HI.X.SX32 R13, R20, R36, 0x2, P6 ;  /* 0x00000024140d7211 */ /* 0x000fe200030f16ff */
[----:B------:R-:W-:Y:S01]  /*54b0*/  IMAD R20, R39, 0x2, R0 ;  /* 0x0000000227147824 */ /* 0x000fe200078e0200 */
[----:B--2---:R-:W-:-:S03]  /*54c0*/  LEA R16, P6, R0, R37, 0x2 ;  /* 0x0000002500107211 */ /* 0x004fc600078c10ff */
[----:B------:R2:W-:Y:S01]  /*54d0*/  @P5 STG.E [R12.64], R14 ;  /* 0x0000000e0c005986 */ /* 0x0005e2000c101906 */
[-C--:B------:R-:W-:Y:S01]  /*54e0*/  LEA.HI.X.SX32 R17, R0, R36.reuse, 0x2, P6 ;  /* 0x0000002400117211 */ /* 0x080fe200030f16ff */
[----:B------:R-:W-:Y:S01]  /*54f0*/  IMAD R0, R39, 0x2, R20 ;  /* 0x0000000227007824 */ /* 0x000fe200078e0214 */
[CC--:B---3--:R-:W-:Y:S02]  /*5500*/  LEA R4, P6, R20.reuse, R37.reuse, 0x2 ;  /* 0x0000002514047211 */ /* 0x0c8fe400078c10ff */
[----:B------:R-:W-:Y:S01]  /*5510*/  ISETP.LT.AND P5, PT, R71, c[0x0][0x17c], !P0 ;  /* 0x00005f0047007a0c */ /* 0x000fe200047a1270 */
[C---:B-1----:R-:W-:Y:S01]  /*5520*/  IMAD R18, R39.reuse, 0x2, R0 ;  /* 0x0000000227127824 */ /* 0x042fe200078e0200 */
[-C--:B------:R-:W-:Y:S01]  /*5530*/  LEA.HI.X.SX32 R5, R20, R36.reuse, 0x2, P6 ;  /* 0x0000002414057211 */ /* 0x080fe200030f16ff */
[----:B------:R1:W-:Y:S01]  /*5540*/  @P2 STG.E [R16.64], R10 ;  /* 0x0000000a10002986 */ /* 0x0003e2000c101906 */
[-C--:B------:R-:W-:Y:S02]  /*5550*/  LEA R8, P6, R0, R37.reuse, 0x2 ;  /* 0x0000002500087211 */ /* 0x080fe400078c10ff */
[----:B------:R-:W-:Y:S01]  /*5560*/  ISETP.LT.AND P2, PT, R70, c[0x0][0x17c], !P0 ;  /* 0x00005f0046007a0c */ /* 0x000fe20004741270 */
[----:B------:R3:W-:Y:S01]  /*5570*/  @P4 STG.E [R4.64], R6 ;  /* 0x0000000604004986 */ /* 0x0007e2000c101906 */
[----:B------:R-:W-:Y:S01]  /*5580*/  LEA.HI.X.SX32 R9, R0, R36, 0x2, P6 ;  /* 0x0000002400097211 */ /* 0x000fe200030f16ff */
[----:B------:R-:W-:Y:S01]  /*5590*/  IMAD R0, R39, 0x2, R18 ;  /* 0x0000000227007824 */ /* 0x000fe200078e0212 */
[----:B--2---:R-:W-:-:S02]  /*55a0*/  LEA R12, P6, R18, R37, 0x2 ;  /* 0x00000025120c7211 */ /* 0x004fc400078c10ff */
[----:B------:R-:W-:Y:S01]  /*55b0*/  ISETP.LT.AND P4, PT, R69, c[0x0][0x17c], !P0 ;  /* 0x00005f0045007a0c */ /* 0x000fe20004781270 */
[----:B------:R2:W-:Y:S01]  /*55c0*/  @P5 STG.E [R8.64], R22 ;  /* 0x0000001608005986 */ /* 0x0005e2000c101906 */
[-C--:B------:R-:W-:Y:S01]  /*55d0*/  LEA.HI.X.SX32 R13, R18, R36.reuse, 0x2, P6 ;  /* 0x00000024120d7211 */ /* 0x080fe200030f16ff */
[C---:B-1----:R-:W-:Y:S01]  /*55e0*/  IMAD R10, R39.reuse, 0x2, R0 ;  /* 0x00000002270a7824 */ /* 0x042fe200078e0200 */
[-C--:B------:R-:W-:Y:S02]  /*55f0*/  LEA R16, P6, R0, R37.reuse, 0x2 ;  /* 0x0000002500107211 */ /* 0x080fe400078c10ff */
[----:B------:R-:W-:Y:S01]  /*5600*/  ISETP.LT.AND P5, PT, R52, c[0x0][0x17c], !P0 ;  /* 0x00005f0034007a0c */ /* 0x000fe200047a1270 */
[----:B------:R1:W-:Y:S01]  /*5610*/  @P2 STG.E [R12.64], R30 ;  /* 0x0000001e0c002986 */ /* 0x0003e2000c101906 */
[----:B------:R-:W-:Y:S01]  /*5620*/  LEA.HI.X.SX32 R17, R0, R36, 0x2, P6 ;  /* 0x0000002400117211 */ /* 0x000fe200030f16ff */
[----:B------:R-:W-:Y:S01]  /*5630*/  IMAD R0, R39, 0x2, R10 ;  /* 0x0000000227007824 */ /* 0x000fe200078e020a */
[----:B---3--:R-:W-:-:S02]  /*5640*/  LEA R4, P6, R10, R37, 0x2 ;  /* 0x000000250a047211 */ /* 0x008fc400078c10ff */
[----:B------:R-:W-:Y:S01]  /*5650*/  ISETP.LT.AND P2, PT, R51, c[0x0][0x17c], !P0 ;  /* 0x00005f0033007a0c */ /* 0x000fe20004741270 */
[C---:B------:R-:W-:Y:S01]  /*5660*/  IMAD R6, R39.reuse, 0x2, R0 ;  /* 0x0000000227067824 */ /* 0x040fe200078e0200 */
[-C--:B------:R-:W-:Y:S01]  /*5670*/  LEA.HI.X.SX32 R5, R10, R36.reuse, 0x2, P6 ;  /* 0x000000240a057211 */ /* 0x080fe200030f16ff */
[----:B------:R3:W-:Y:S01]  /*5680*/  @P4 STG.E [R16.64], R26 ;  /* 0x0000001a10004986 */ /* 0x0007e2000c101906 */
[CC--:B--2---:R-:W-:Y:S01]  /*5690*/  LEA R8, P6, R0.reuse, R37.reuse, 0x2 ;  /* 0x0000002500087211 */ /* 0x0c4fe200078c10ff */
[----:B------:R-:W-:Y:S01]  /*56a0*/  IMAD R10, R39, 0x2, R6 ;  /* 0x00000002270a7824 */ /* 0x000fe200078e0206 */
[----:B------:R-:W-:Y:S01]  /*56b0*/  ISETP.LT.AND P4, PT, R49, c[0x0][0x17c], !P0 ;  /* 0x00005f0031007a0c */ /* 0x000fe20004781270 */
[----:B------:R2:W-:Y:S01]  /*56c0*/  @P5 STG.E [R4.64], R35 ;  /* 0x0000002304005986 */ /* 0x0005e2000c101906 */
[----:B------:R-:W-:Y:S01]  /*56d0*/  LEA.HI.X.SX32 R9, R0, R36, 0x2, P6 ;  /* 0x0000002400097211 */ /* 0x000fe200030f16ff */
[----:B------:R-:W-:Y:S01]  /*56e0*/  IMAD R0, R39, 0x2, R10 ;  /* 0x0000000227007824 */ /* 0x000fe200078e020a */
[----:B-1----:R-:W-:-:S02]  /*56f0*/  LEA R12, P6, R6, R37, 0x2 ;  /* 0x00000025060c7211 */ /* 0x002fc400078c10ff */
[----:B------:R-:W-:Y:S01]  /*5700*/  ISETP.LT.AND P5, PT, R50, c[0x0][0x17c], !P0 ;  /* 0x00005f0032007a0c */ /* 0x000fe200047a1270 */
[----:B------:R1:W-:Y:S01]  /*5710*/  @P2 STG.E [R8.64], R19 ;  /* 0x0000001308002986 */ /* 0x0003e2000c101906 */
[C---:B------:R-:W-:Y:S01]  /*5720*/  IMAD R14, R39.reuse, 0x2, R0 ;  /* 0x00000002270e7824 */ /* 0x040fe200078e0200 */
[-C--:B---3--:R-:W-:Y:S02]  /*5730*/  LEA R16, P2, R10, R37.reuse, 0x2 ;  /* 0x000000250a107211 */ /* 0x088fe400078410ff */
[-C--:B------:R-:W-:Y:S01]  /*5740*/  LEA.HI.X.SX32 R13, R6, R36.reuse, 0x2, P6 ;  /* 0x00000024060d7211 */ /* 0x080fe200030f16ff */
[----:B------:R-:W-:Y:S01]  /*5750*/  IMAD R6, R39, 0x2, R14 ;  /* 0x0000000227067824 */ /* 0x000fe200078e020e */
[----:B------:R-:W-:Y:S02]  /*5760*/  LEA.HI.X.SX32 R17, R10, R36, 0x2, P2 ;  /* 0x000000240a117211 */ /* 0x000fe400010f16ff */
[-C--:B--2---:R-:W-:Y:S02]  /*5770*/  LEA R4, P2, R14, R37.reuse, 0x2 ;  /* 0x000000250e047211 */ /* 0x084fe400078410ff */
[----:B------:R-:W-:-:S02]  /*5780*/  LEA R20, P6, R0, R37, 0x2 ;  /* 0x0000002500147211 */ /* 0x000fc400078c10ff */
[-C--:B------:R-:W-:Y:S01]  /*5790*/  LEA.HI.X.SX32 R5, R14, R36.reuse, 0x2, P2 ;  /* 0x000000240e057211 */ /* 0x080fe200010f16ff */
[----:B------:R2:W-:Y:S01]  /*57a0*/  @P5 STG.E [R12.64], R15 ;  /* 0x0000000f0c005986 */ /* 0x0005e2000c101906 */
[----:B------:R-:W-:Y:S02]  /*57b0*/  ISETP.LT.AND P2, PT, R3, c[0x0][0x17c], !P0 ;  /* 0x00005f0003007a0c */ /* 0x000fe40004741270 */
[----:B------:R-:W-:Y:S01]  /*57c0*/  ISETP.LT.AND P0, PT, R2, c[0x0][0x17c], !P0 ;  /* 0x00005f0002007a0c */ /* 0x000fe20004701270 */
[----:B------:R2:W-:Y:S01]  /*57d0*/  @P4 STG.E [R16.64], R11 ;  /* 0x0000000b10004986 */ /* 0x0005e2000c101906 */
[----:B------:R-:W-:Y:S01]  /*57e0*/  LEA.HI.X.SX32 R21, R0, R36, 0x2, P6 ;  /* 0x0000002400157211 */ /* 0x000fe200030f16ff */
[----:B------:R-:W-:Y:S01]  /*57f0*/  IMAD R0, R39, 0x2, R6 ;  /* 0x0000000227007824 */ /* 0x000fe200078e0206 */
[----:B------:R-:W-:-:S03]  /*5800*/  LEA R24, P6, R6, R37, 0x2 ;  /* 0x0000002506187211 */ /* 0x000fc600078c10ff */
[----:B------:R2:W-:Y:S01]  /*5810*/  @P3 STG.E [R20.64], R7 ;  /* 0x0000000714003986 */ /* 0x0005e2000c101906 */
[-C--:B------:R-:W-:Y:S02]  /*5820*/  LEA.HI.X.SX32 R25, R6, R36.reuse, 0x2, P6 ;  /* 0x0000002406197211 */ /* 0x080fe400030f16ff */
[C---:B-1----:R-:W-:Y:S01]  /*5830*/  LEA R8, P6, R0.reuse, R37, 0x2 ;  /* 0x0000002500087211 */ /* 0x042fe200078c10ff */
[----:B------:R2:W-:Y:S03]  /*5840*/  @P2 STG.E [R4.64], R23 ;  /* 0x0000001704002986 */ /* 0x0005e6000c101906 */
[----:B------:R-:W-:Y:S01]  /*5850*/  LEA.HI.X.SX32 R9, R0, R36, 0x2, P6 ;  /* 0x0000002400097211 */ /* 0x000fe200030f16ff */
[----:B------:R2:W-:Y:S01]  /*5860*/  @P1 STG.E [R24.64], R31 ;  /* 0x0000001f18001986 */ /* 0x0005e2000c101906 */
[----:B------:R-:W-:Y:S07]  /*5870*/  @!P0 EXIT ;  /* 0x000000000000894d */ /* 0x000fee0003800000 */
[----:B------:R-:W-:Y:S01]  /*5880*/  STG.E [R8.64], R27 ;  /* 0x0000001b08007986 */ /* 0x000fe2000c101906 */
[----:B------:R-:W-:Y:S05]  /*5890*/  EXIT ;  /* 0x000000000000794d */ /* 0x000fea0003800000 */
.L_x_3:
[----:B------:R-:W-:-:S00]  /*58a0*/  BRA `(.L_x_3) ;  /* 0xfffffff000007947 */ /* 0x000fc0000383ffff */
[----:B------:R-:W-:-:S00]  /*58b0*/  NOP ;  /* 0x0000000000007918 */ /* 0x000fc00000000000 */
        /* <DEDUP_REMOVED lines=12> */
.L_x_4:


//--------------------- .nv.shared.matmul_kernel  --------------------------
	.section	.nv.shared.matmul_kernel,"aw",@nobits
	.sectionflags	@""
	.align	16
